	.target	sm_103a

	.elftype	@"ET_EXEC"


//--------------------- .note.nv.tkinfo           --------------------------
	.section	.note.nv.tkinfo,"",@"SHT_NOTE"
	.sectionflags	@"SHF_NOTE_NV_TKINFO"
	.tkinfo
        /*0018*/ 	.word	0x00000002
        /*0030*/ 	.string	""
        /*0030*/ 	.string	"ptxas"
        /*0030*/ 	.string	"Cuda compilation tools, release 13.0, V13.0.88"
        /*0030*/ 	.string	"Build cuda_13.0.r13.0/compiler.36424714_0"
        /*0030*/ 	.string	"-arch sm_103a -m 64 "



//--------------------- .note.nv.cuinfo           --------------------------
	.section	.note.nv.cuinfo,"",@"SHT_NOTE"
	.sectionflags	@"SHF_NOTE_NV_CUINFO"
        /*0018*/ 	.short	0x0002
        /*001a*/ 	.short	0x0067
        /*001c*/ 	.short	0x0082
	.zero		2


//--------------------- .nv.info                  --------------------------
	.section	.nv.info,"",@"SHT_CUDA_INFO"
	.align	4


	//----- nvinfo : EIATTR_REGCOUNT
	.align		4
        /*0000*/ 	.byte	0x04, 0x2f
        /*0002*/ 	.short	(.L_12 - .L_11)
	.align		4
.L_11:
        /*0004*/ 	.word	index@(_ZN7cutlass13device_kernelIN5flash19enable_sm80_to_sm89INS1_16FlashAttnFwdSm80INS1_25CollectiveMainloopFwdSm80ILi4ELi1ELb0EN4cute5tupleIJNS5_1CILi128EEENS7_ILi64EEES8_EEELi128ENS_10bfloat16_tEfNS_4arch4Sm80ELb1ELb0ELb0ELb1ELb1ELb1ELb1ELb0EEENS1_21CollectiveEpilogueFwdINS6_IJS8_S8_S9_EEENS6_IJNS7_ILi1EEESH_SH_EEESB_SD_Li128ELb1ELb1ELb0ELb0EEENS1_19SingleTileSchedulerILb1ELb0ELb1ELi128EEEEEEEEEvNT_6ParamsE)
        /*0008*/ 	.word	0x00000004


	//----- nvinfo : EIATTR_FRAME_SIZE
	.align		4
.L_12:
        /*000c*/ 	.byte	0x04, 0x11
        /*000e*/ 	.short	(.L_14 - .L_13)
	.align		4
.L_13:
        /*0010*/ 	.word	index@(_ZN7cutlass13device_kernelIN5flash19enable_sm80_to_sm89INS1_16FlashAttnFwdSm80INS1_25CollectiveMainloopFwdSm80ILi4ELi1ELb0EN4cute5tupleIJNS5_1CILi128EEENS7_ILi64EEES8_EEELi128ENS_10bfloat16_tEfNS_4arch4Sm80ELb1ELb0ELb0ELb1ELb1ELb1ELb1ELb0EEENS1_21CollectiveEpilogueFwdINS6_IJS8_S8_S9_EEENS6_IJNS7_ILi1EEESH_SH_EEESB_SD_Li128ELb1ELb1ELb0ELb0EEENS1_19SingleTileSchedulerILb1ELb0ELb1ELi128EEEEEEEEEvNT_6ParamsE)
        /*0014*/ 	.word	0x00000000


	//----- nvinfo : EIATTR_REGCOUNT
	.align		4
.L_14:
        /*0018*/ 	.byte	0x04, 0x2f
        /*001a*/ 	.short	(.L_16 - .L_15)
	.align		4
.L_15:
        /*001c*/ 	.word	index@(_ZN7cutlass13device_kernelIN5flash19enable_sm80_to_sm89INS1_16FlashAttnFwdSm80INS1_25CollectiveMainloopFwdSm80ILi4ELi1ELb0EN4cute5tupleIJNS5_1CILi128EEENS7_ILi64EEES8_EEELi128ENS_10bfloat16_tEfNS_4arch4Sm80ELb1ELb0ELb0ELb1ELb1ELb0ELb1ELb0EEENS1_21CollectiveEpilogueFwdINS6_IJS8_S8_S9_EEENS6_IJNS7_ILi1EEESH_SH_EEESB_SD_Li128ELb1ELb1ELb0ELb0EEENS1_19SingleTileSchedulerILb1ELb0ELb1ELi128EEEEEEEEEvNT_6ParamsE)
        /*0020*/ 	.word	0x00000004


	//----- nvinfo : EIATTR_FRAME_SIZE
	.align		4
.L_16:
        /*0024*/ 	.byte	0x04, 0x11
        /*0026*/ 	.short	(.L_18 - .L_17)
	.align		4
.L_17:
        /*0028*/ 	.word	index@(_ZN7cutlass13device_kernelIN5flash19enable_sm80_to_sm89INS1_16FlashAttnFwdSm80INS1_25CollectiveMainloopFwdSm80ILi4ELi1ELb0EN4cute5tupleIJNS5_1CILi128EEENS7_ILi64EEES8_EEELi128ENS_10bfloat16_tEfNS_4arch4Sm80ELb1ELb0ELb0ELb1ELb1ELb0ELb1ELb0EEENS1_21CollectiveEpilogueFwdINS6_IJS8_S8_S9_EEENS6_IJNS7_ILi1EEESH_SH_EEESB_SD_Li128ELb1ELb1ELb0ELb0EEENS1_19SingleTileSchedulerILb1ELb0ELb1ELi128EEEEEEEEEvNT_6ParamsE)
        /*002c*/ 	.word	0x00000000


	//----- nvinfo : EIATTR_REGCOUNT
	.align		4
.L_18:
        /*0030*/ 	.byte	0x04, 0x2f
        /*0032*/ 	.short	(.L_20 - .L_19)
	.align		4
.L_19:
        /*0034*/ 	.word	index@(_ZN7cutlass13device_kernelIN5flash19enable_sm80_to_sm89INS1_16FlashAttnFwdSm80INS1_25CollectiveMainloopFwdSm80ILi4ELi1ELb0EN4cute5tupleIJNS5_1CILi128EEENS7_ILi64EEES8_EEELi128ENS_10bfloat16_tEfNS_4arch4Sm80ELb1ELb0ELb0ELb0ELb1ELb0ELb1ELb0EEENS1_21CollectiveEpilogueFwdINS6_IJS8_S8_S9_EEENS6_IJNS7_ILi1EEESH_SH_EEESB_SD_Li128ELb0ELb1ELb0ELb0EEENS1_30DynamicPersistentTileSchedulerILi128ELi128ELb0ELb1ELb0EEEEEEEEEvNT_6ParamsE)
        /*0038*/ 	.word	0x00000004


	//----- nvinfo : EIATTR_FRAME_SIZE
	.align		4
.L_20:
        /*003c*/ 	.byte	0x04, 0x11
        /*003e*/ 	.short	(.L_22 - .L_21)
	.align		4
.L_21:
        /*0040*/ 	.word	index@(_ZN7cutlass13device_kernelIN5flash19enable_sm80_to_sm89INS1_16FlashAttnFwdSm80INS1_25CollectiveMainloopFwdSm80ILi4ELi1ELb0EN4cute5tupleIJNS5_1CILi128EEENS7_ILi64EEES8_EEELi128ENS_10bfloat16_tEfNS_4arch4Sm80ELb1ELb0ELb0ELb0ELb1ELb0ELb1ELb0EEENS1_21CollectiveEpilogueFwdINS6_IJS8_S8_S9_EEENS6_IJNS7_ILi1EEESH_SH_EEESB_SD_Li128ELb0ELb1ELb0ELb0EEENS1_30DynamicPersistentTileSchedulerILi128ELi128ELb0ELb1ELb0EEEEEEEEEvNT_6ParamsE)
        /*0044*/ 	.word	0x00000000


	//----- nvinfo : EIATTR_REGCOUNT
	.align		4
.L_22:
        /*0048*/ 	.byte	0x04, 0x2f
        /*004a*/ 	.short	(.L_24 - .L_23)
	.align		4
.L_23:
        /*004c*/ 	.word	index@(_ZN7cutlass13device_kernelIN5flash19enable_sm80_to_sm89INS1_16FlashAttnFwdSm80INS1_25CollectiveMainloopFwdSm80ILi4ELi1ELb0EN4cute5tupleIJNS5_1CILi128EEENS7_ILi48EEES8_EEELi128ENS_10bfloat16_tEfNS_4arch4Sm80ELb0ELb1ELb0ELb1ELb1ELb1ELb1ELb0EEENS1_21CollectiveEpilogueFwdINS6_IJS8_S8_S9_EEENS6_IJNS7_ILi1EEESH_SH_EEESB_SD_Li128ELb1ELb1ELb0ELb0EEENS1_19SingleTileSchedulerILb1ELb0ELb1ELi128EEEEEEEEEvNT_6ParamsE)
        /*0050*/ 	.word	0x00000004


	//----- nvinfo : EIATTR_FRAME_SIZE
	.align		4
.L_24:
        /*0054*/ 	.byte	0x04, 0x11
        /*0056*/ 	.short	(.L_26 - .L_25)
	.align		4
.L_25:
        /*0058*/ 	.word	index@(_ZN7cutlass13device_kernelIN5flash19enable_sm80_to_sm89INS1_16FlashAttnFwdSm80INS1_25CollectiveMainloopFwdSm80ILi4ELi1ELb0EN4cute5tupleIJNS5_1CILi128EEENS7_ILi48EEES8_EEELi128ENS_10bfloat16_tEfNS_4arch4Sm80ELb0ELb1ELb0ELb1ELb1ELb1ELb1ELb0EEENS1_21CollectiveEpilogueFwdINS6_IJS8_S8_S9_EEENS6_IJNS7_ILi1EEESH_SH_EEESB_SD_Li128ELb1ELb1ELb0ELb0EEENS1_19SingleTileSchedulerILb1ELb0ELb1ELi128EEEEEEEEEvNT_6ParamsE)
        /*005c*/ 	.word	0x00000000


	//----- nvinfo : EIATTR_REGCOUNT
	.align		4
.L_26:
        /*0060*/ 	.byte	0x04, 0x2f
        /*0062*/ 	.short	(.L_28 - .L_27)
	.align		4
.L_27:
        /*0064*/ 	.word	index@(_ZN7cutlass13device_kernelIN5flash19enable_sm80_to_sm89INS1_16FlashAttnFwdSm80INS1_25CollectiveMainloopFwdSm80ILi4ELi1ELb0EN4cute5tupleIJNS5_1CILi128EEENS7_ILi48EEES8_EEELi128ENS_10bfloat16_tEfNS_4arch4Sm80ELb0ELb1ELb0ELb1ELb1ELb0ELb1ELb0EEENS1_21CollectiveEpilogueFwdINS6_IJS8_S8_S9_EEENS6_IJNS7_ILi1EEESH_SH_EEESB_SD_Li128ELb1ELb1ELb0ELb0EEENS1_19SingleTileSchedulerILb1ELb0ELb1ELi128EEEEEEEEEvNT_6ParamsE)
        /*0068*/ 	.word	0x00000004


	//----- nvinfo : EIATTR_FRAME_SIZE
	.align		4
.L_28:
        /*006c*/ 	.byte	0x04, 0x11
        /*006e*/ 	.short	(.L_30 - .L_29)
	.align		4
.L_29:
        /*0070*/ 	.word	index@(_ZN7cutlass13device_kernelIN5flash19enable_sm80_to_sm89INS1_16FlashAttnFwdSm80INS1_25CollectiveMainloopFwdSm80ILi4ELi1ELb0EN4cute5tupleIJNS5_1CILi128EEENS7_ILi48EEES8_EEELi128ENS_10bfloat16_tEfNS_4arch4Sm80ELb0ELb1ELb0ELb1ELb1ELb0ELb1ELb0EEENS1_21CollectiveEpilogueFwdINS6_IJS8_S8_S9_EEENS6_IJNS7_ILi1EEESH_SH_EEESB_SD_Li128ELb1ELb1ELb0ELb0EEENS1_19SingleTileSchedulerILb1ELb0ELb1ELi128EEEEEEEEEvNT_6ParamsE)
        /*0074*/ 	.word	0x00000000


	//----- nvinfo : EIATTR_REGCOUNT
	.align		4
.L_30:
        /*0078*/ 	.byte	0x04, 0x2f
        /*007a*/ 	.short	(.L_32 - .L_31)
	.align		4
.L_31:
        /*007c*/ 	.word	index@(_ZN7cutlass13device_kernelIN5flash19enable_sm80_to_sm89INS1_16FlashAttnFwdSm80INS1_25CollectiveMainloopFwdSm80ILi4ELi1ELb0EN4cute5tupleIJNS5_1CILi128EEENS7_ILi48EEES8_EEELi128ENS_10bfloat16_tEfNS_4arch4Sm80ELb0ELb1ELb0ELb0ELb1ELb0ELb1ELb0EEENS1_21CollectiveEpilogueFwdINS6_IJS8_S8_S9_EEENS6_IJNS7_ILi1EEESH_SH_EEESB_SD_Li128ELb0ELb1ELb0ELb0EEENS1_19SingleTileSchedulerILb0ELb0ELb1ELi128EEEEEEEEEvNT_6ParamsE)
        /*0080*/ 	.word	0x00000004


	//----- nvinfo : EIATTR_FRAME_SIZE
	.align		4
.L_32:
        /*0084*/ 	.byte	0x04, 0x11
        /*0086*/ 	.short	(.L_34 - .L_33)
	.align		4
.L_33:
        /*0088*/ 	.word	index@(_ZN7cutlass13device_kernelIN5flash19enable_sm80_to_sm89INS1_16FlashAttnFwdSm80INS1_25CollectiveMainloopFwdSm80ILi4ELi1ELb0EN4cute5tupleIJNS5_1CILi128EEENS7_ILi48EEES8_EEELi128ENS_10bfloat16_tEfNS_4arch4Sm80ELb0ELb1ELb0ELb0ELb1ELb0ELb1ELb0EEENS1_21CollectiveEpilogueFwdINS6_IJS8_S8_S9_EEENS6_IJNS7_ILi1EEESH_SH_EEESB_SD_Li128ELb0ELb1ELb0ELb0EEENS1_19SingleTileSchedulerILb0ELb0ELb1ELi128EEEEEEEEEvNT_6ParamsE)
        /*008c*/ 	.word	0x00000000


	//----- nvinfo : EIATTR_REGCOUNT
	.align		4
.L_34:
        /*0090*/ 	.byte	0x04, 0x2f
        /*0092*/ 	.short	(.L_36 - .L_35)
	.align		4
.L_35:
        /*0094*/ 	.word	index@(_ZN7cutlass13device_kernelIN5flash19enable_sm80_to_sm89INS1_16FlashAttnFwdSm80INS1_25CollectiveMainloopFwdSm80ILi4ELi1ELb0EN4cute5tupleIJNS5_1CILi128EEENS7_ILi64EEES8_EEELi128ENS_10bfloat16_tEfNS_4arch4Sm80ELb0ELb0ELb0ELb1ELb1ELb1ELb1ELb0EEENS1_21CollectiveEpilogueFwdINS6_IJS8_S8_S9_EEENS6_IJNS7_ILi1EEESH_SH_EEESB_SD_Li128ELb1ELb1ELb0ELb0EEENS1_19SingleTileSchedulerILb1ELb0ELb1ELi128EEEEEEEEEvNT_6ParamsE)
        /*0098*/ 	.word	0x00000004


	//----- nvinfo : EIATTR_FRAME_SIZE
	.align		4
.L_36:
        /*009c*/ 	.byte	0x04, 0x11
        /*009e*/ 	.short	(.L_38 - .L_37)
	.align		4
.L_37:
        /*00a0*/ 	.word	index@(_ZN7cutlass13device_kernelIN5flash19enable_sm80_to_sm89INS1_16FlashAttnFwdSm80INS1_25CollectiveMainloopFwdSm80ILi4ELi1ELb0EN4cute5tupleIJNS5_1CILi128EEENS7_ILi64EEES8_EEELi128ENS_10bfloat16_tEfNS_4arch4Sm80ELb0ELb0ELb0ELb1ELb1ELb1ELb1ELb0EEENS1_21CollectiveEpilogueFwdINS6_IJS8_S8_S9_EEENS6_IJNS7_ILi1EEESH_SH_EEESB_SD_Li128ELb1ELb1ELb0ELb0EEENS1_19SingleTileSchedulerILb1ELb0ELb1ELi128EEEEEEEEEvNT_6ParamsE)
        /*00a4*/ 	.word	0x00000000


	//----- nvinfo : EIATTR_REGCOUNT
	.align		4
.L_38:
        /*00a8*/ 	.byte	0x04, 0x2f
        /*00aa*/ 	.short	(.L_40 - .L_39)
	.align		4
.L_39:
        /*00ac*/ 	.word	index@(_ZN7cutlass13device_kernelIN5flash19enable_sm80_to_sm89INS1_16FlashAttnFwdSm80INS1_25CollectiveMainloopFwdSm80ILi4ELi1ELb0EN4cute5tupleIJNS5_1CILi128EEENS7_ILi64EEES8_EEELi128ENS_10bfloat16_tEfNS_4arch4Sm80ELb0ELb0ELb0ELb1ELb1ELb0ELb1ELb0EEENS1_21CollectiveEpilogueFwdINS6_IJS8_S8_S9_EEENS6_IJNS7_ILi1EEESH_SH_EEESB_SD_Li128ELb1ELb1ELb0ELb0EEENS1_19SingleTileSchedulerILb1ELb0ELb1ELi128EEEEEEEEEvNT_6ParamsE)
        /*00b0*/ 	.word	0x00000004


	//----- nvinfo : EIATTR_FRAME_SIZE
	.align		4
.L_40:
        /*00b4*/ 	.byte	0x04, 0x11
        /*00b6*/ 	.short	(.L_42 - .L_41)
	.align		4
.L_41:
        /*00b8*/ 	.word	index@(_ZN7cutlass13device_kernelIN5flash19enable_sm80_to_sm89INS1_16FlashAttnFwdSm80INS1_25CollectiveMainloopFwdSm80ILi4ELi1ELb0EN4cute5tupleIJNS5_1CILi128EEENS7_ILi64EEES8_EEELi128ENS_10bfloat16_tEfNS_4arch4Sm80ELb0ELb0ELb0ELb1ELb1ELb0ELb1ELb0EEENS1_21CollectiveEpilogueFwdINS6_IJS8_S8_S9_EEENS6_IJNS7_ILi1EEESH_SH_EEESB_SD_Li128ELb1ELb1ELb0ELb0EEENS1_19SingleTileSchedulerILb1ELb0ELb1ELi128EEEEEEEEEvNT_6ParamsE)
        /*00bc*/ 	.word	0x00000000


	//----- nvinfo : EIATTR_REGCOUNT
	.align		4
.L_42:
        /*00c0*/ 	.byte	0x04, 0x2f
        /*00c2*/ 	.short	(.L_44 - .L_43)
	.align		4
.L_43:
        /*00c4*/ 	.word	index@(_ZN7cutlass13device_kernelIN5flash19enable_sm80_to_sm89INS1_16FlashAttnFwdSm80INS1_25CollectiveMainloopFwdSm80ILi4ELi1ELb0EN4cute5tupleIJNS5_1CILi128EEENS7_ILi64EEES8_EEELi128ENS_10bfloat16_tEfNS_4arch4Sm80ELb0ELb0ELb0ELb0ELb1ELb0ELb1ELb0EEENS1_21CollectiveEpilogueFwdINS6_IJS8_S8_S9_EEENS6_IJNS7_ILi1EEESH_SH_EEESB_SD_Li128ELb0ELb1ELb0ELb0EEENS1_19SingleTileSchedulerILb0ELb0ELb1ELi128EEEEEEEEEvNT_6ParamsE)
        /*00c8*/ 	.word	0x00000004


	//----- nvinfo : EIATTR_FRAME_SIZE
	.align		4
.L_44:
        /*00cc*/ 	.byte	0x04, 0x11
        /*00ce*/ 	.short	(.L_46 - .L_45)
	.align		4
.L_45:
        /*00d0*/ 	.word	index@(_ZN7cutlass13device_kernelIN5flash19enable_sm80_to_sm89INS1_16FlashAttnFwdSm80INS1_25CollectiveMainloopFwdSm80ILi4ELi1ELb0EN4cute5tupleIJNS5_1CILi128EEENS7_ILi64EEES8_EEELi128ENS_10bfloat16_tEfNS_4arch4Sm80ELb0ELb0ELb0ELb0ELb1ELb0ELb1ELb0EEENS1_21CollectiveEpilogueFwdINS6_IJS8_S8_S9_EEENS6_IJNS7_ILi1EEESH_SH_EEESB_SD_Li128ELb0ELb1ELb0ELb0EEENS1_19SingleTileSchedulerILb0ELb0ELb1ELi128EEEEEEEEEvNT_6ParamsE)
        /*00d4*/ 	.word	0x00000000


	//----- nvinfo : EIATTR_REGCOUNT
	.align		4
.L_46:
        /*00d8*/ 	.byte	0x04, 0x2f
        /*00da*/ 	.short	(.L_48 - .L_47)
	.align		4
.L_47:
        /*00dc*/ 	.word	index@(_ZN7cutlass13device_kernelIN5flash19enable_sm80_to_sm89INS1_16FlashAttnFwdSm80INS1_25CollectiveMainloopFwdSm80ILi8ELi1ELb1EN4cute5tupleIJNS5_1CILi128EEES8_S8_EEELi128ENS_10bfloat16_tEfNS_4arch4Sm80ELb1ELb0ELb0ELb1ELb1ELb1ELb1ELb0EEENS1_21CollectiveEpilogueFwdIS9_NS6_IJNS7_ILi1EEESF_SF_EEESA_SC_Li256ELb1ELb1ELb0ELb0EEENS1_19SingleTileSchedulerILb1ELb0ELb1ELi128EEEEEEEEEvNT_6ParamsE)
        /*00e0*/ 	.word	0x00000004


	//----- nvinfo : EIATTR_FRAME_SIZE
	.align		4
.L_48:
        /*00e4*/ 	.byte	0x04, 0x11
        /*00e6*/ 	.short	(.L_50 - .L_49)
	.align		4
.L_49:
        /*00e8*/ 	.word	index@(_ZN7cutlass13device_kernelIN5flash19enable_sm80_to_sm89INS1_16FlashAttnFwdSm80INS1_25CollectiveMainloopFwdSm80ILi8ELi1ELb1EN4cute5tupleIJNS5_1CILi128EEES8_S8_EEELi128ENS_10bfloat16_tEfNS_4arch4Sm80ELb1ELb0ELb0ELb1ELb1ELb1ELb1ELb0EEENS1_21CollectiveEpilogueFwdIS9_NS6_IJNS7_ILi1EEESF_SF_EEESA_SC_Li256ELb1ELb1ELb0ELb0EEENS1_19SingleTileSchedulerILb1ELb0ELb1ELi128EEEEEEEEEvNT_6ParamsE)
        /*00ec*/ 	.word	0x00000000


	//----- nvinfo : EIATTR_REGCOUNT
	.align		4
.L_50:
        /*00f0*/ 	.byte	0x04, 0x2f
        /*00f2*/ 	.short	(.L_52 - .L_51)
	.align		4
.L_51:
        /*00f4*/ 	.word	index@(_ZN7cutlass13device_kernelIN5flash19enable_sm80_to_sm89INS1_16FlashAttnFwdSm80INS1_25CollectiveMainloopFwdSm80ILi8ELi1ELb1EN4cute5tupleIJNS5_1CILi128EEES8_S8_EEELi128ENS_10bfloat16_tEfNS_4arch4Sm80ELb1ELb0ELb0ELb1ELb1ELb0ELb1ELb0EEENS1_21CollectiveEpilogueFwdIS9_NS6_IJNS7_ILi1EEESF_SF_EEESA_SC_Li256ELb1ELb1ELb0ELb0EEENS1_19SingleTileSchedulerILb1ELb0ELb1ELi128EEEEEEEEEvNT_6ParamsE)
        /*00f8*/ 	.word	0x00000004


	//----- nvinfo : EIATTR_FRAME_SIZE
	.align		4
.L_52:
        /*00fc*/ 	.byte	0x04, 0x11
        /*00fe*/ 	.short	(.L_54 - .L_53)
	.align		4
.L_53:
        /*0100*/ 	.word	index@(_ZN7cutlass13device_kernelIN5flash19enable_sm80_to_sm89INS1_16FlashAttnFwdSm80INS1_25CollectiveMainloopFwdSm80ILi8ELi1ELb1EN4cute5tupleIJNS5_1CILi128EEES8_S8_EEELi128ENS_10bfloat16_tEfNS_4arch4Sm80ELb1ELb0ELb0ELb1ELb1ELb0ELb1ELb0EEENS1_21CollectiveEpilogueFwdIS9_NS6_IJNS7_ILi1EEESF_SF_EEESA_SC_Li256ELb1ELb1ELb0ELb0EEENS1_19SingleTileSchedulerILb1ELb0ELb1ELi128EEEEEEEEEvNT_6ParamsE)
        /*0104*/ 	.word	0x00000000


	//----- nvinfo : EIATTR_REGCOUNT
	.align		4
.L_54:
        /*0108*/ 	.byte	0x04, 0x2f
        /*010a*/ 	.short	(.L_56 - .L_55)
	.align		4
.L_55:
        /*010c*/ 	.word	index@(_ZN7cutlass13device_kernelIN5flash19enable_sm80_to_sm89INS1_16FlashAttnFwdSm80INS1_25CollectiveMainloopFwdSm80ILi8ELi1ELb1EN4cute5tupleIJNS5_1CILi128EEES8_S8_EEELi128ENS_10bfloat16_tEfNS_4arch4Sm80ELb1ELb0ELb0ELb0ELb1ELb0ELb1ELb0EEENS1_21CollectiveEpilogueFwdIS9_NS6_IJNS7_ILi1EEESF_SF_EEESA_SC_Li256ELb0ELb1ELb0ELb0EEENS1_30DynamicPersistentTileSchedulerILi256ELi256ELb0ELb1ELb0EEEEEEEEEvNT_6ParamsE)
        /*0110*/ 	.word	0x00000004


	//----- nvinfo : EIATTR_FRAME_SIZE
	.align		4
.L_56:
        /*0114*/ 	.byte	0x04, 0x11
        /*0116*/ 	.short	(.L_58 - .L_57)
	.align		4
.L_57:
        /*0118*/ 	.word	index@(_ZN7cutlass13device_kernelIN5flash19enable_sm80_to_sm89INS1_16FlashAttnFwdSm80INS1_25CollectiveMainloopFwdSm80ILi8ELi1ELb1EN4cute5tupleIJNS5_1CILi128EEES8_S8_EEELi128ENS_10bfloat16_tEfNS_4arch4Sm80ELb1ELb0ELb0ELb0ELb1ELb0ELb1ELb0EEENS1_21CollectiveEpilogueFwdIS9_NS6_IJNS7_ILi1EEESF_SF_EEESA_SC_Li256ELb0ELb1ELb0ELb0EEENS1_30DynamicPersistentTileSchedulerILi256ELi256ELb0ELb1ELb0EEEEEEEEEvNT_6ParamsE)
        /*011c*/ 	.word	0x00000000


	//----- nvinfo : EIATTR_REGCOUNT
	.align		4
.L_58:
        /*0120*/ 	.byte	0x04, 0x2f
        /*0122*/ 	.short	(.L_60 - .L_59)
	.align		4
.L_59:
        /*0124*/ 	.word	index@(_ZN7cutlass13device_kernelIN5flash19enable_sm80_to_sm89INS1_16FlashAttnFwdSm80INS1_25CollectiveMainloopFwdSm80ILi8ELi1ELb1EN4cute5tupleIJNS5_1CILi128EEENS7_ILi96EEES8_EEELi128ENS_10bfloat16_tEfNS_4arch4Sm80ELb0ELb1ELb0ELb1ELb1ELb1ELb1ELb0EEENS1_21CollectiveEpilogueFwdINS6_IJS8_S8_S9_EEENS6_IJNS7_ILi1EEESH_SH_EEESB_SD_Li256ELb1ELb1ELb0ELb0EEENS1_19SingleTileSchedulerILb1ELb0ELb1ELi128EEEEEEEEEvNT_6ParamsE)
        /*0128*/ 	.word	0x00000004


	//----- nvinfo : EIATTR_FRAME_SIZE
	.align		4
.L_60:
        /*012c*/ 	.byte	0x04, 0x11
        /*012e*/ 	.short	(.L_62 - .L_61)
	.align		4
.L_61:
        /*0130*/ 	.word	index@(_ZN7cutlass13device_kernelIN5flash19enable_sm80_to_sm89INS1_16FlashAttnFwdSm80INS1_25CollectiveMainloopFwdSm80ILi8ELi1ELb1EN4cute5tupleIJNS5_1CILi128EEENS7_ILi96EEES8_EEELi128ENS_10bfloat16_tEfNS_4arch4Sm80ELb0ELb1ELb0ELb1ELb1ELb1ELb1ELb0EEENS1_21CollectiveEpilogueFwdINS6_IJS8_S8_S9_EEENS6_IJNS7_ILi1EEESH_SH_EEESB_SD_Li256ELb1ELb1ELb0ELb0EEENS1_19SingleTileSchedulerILb1ELb0ELb1ELi128EEEEEEEEEvNT_6ParamsE)
        /*0134*/ 	.word	0x00000000


	//----- nvinfo : EIATTR_REGCOUNT
	.align		4
.L_62:
        /*0138*/ 	.byte	0x04, 0x2f
        /*013a*/ 	.short	(.L_64 - .L_63)
	.align		4
.L_63:
        /*013c*/ 	.word	index@(_ZN7cutlass13device_kernelIN5flash19enable_sm80_to_sm89INS1_16FlashAttnFwdSm80INS1_25CollectiveMainloopFwdSm80ILi8ELi1ELb1EN4cute5tupleIJNS5_1CILi128EEENS7_ILi96EEES8_EEELi128ENS_10bfloat16_tEfNS_4arch4Sm80ELb0ELb1ELb0ELb1ELb1ELb0ELb1ELb0EEENS1_21CollectiveEpilogueFwdINS6_IJS8_S8_S9_EEENS6_IJNS7_ILi1EEESH_SH_EEESB_SD_Li256ELb1ELb1ELb0ELb0EEENS1_19SingleTileSchedulerILb1ELb0ELb1ELi128EEEEEEEEEvNT_6ParamsE)
        /*0140*/ 	.word	0x00000004


	//----- nvinfo : EIATTR_FRAME_SIZE
	.align		4
.L_64:
        /*0144*/ 	.byte	0x04, 0x11
        /*0146*/ 	.short	(.L_66 - .L_65)
	.align		4
.L_65:
        /*0148*/ 	.word	index@(_ZN7cutlass13device_kernelIN5flash19enable_sm80_to_sm89INS1_16FlashAttnFwdSm80INS1_25CollectiveMainloopFwdSm80ILi8ELi1ELb1EN4cute5tupleIJNS5_1CILi128EEENS7_ILi96EEES8_EEELi128ENS_10bfloat16_tEfNS_4arch4Sm80ELb0ELb1ELb0ELb1ELb1ELb0ELb1ELb0EEENS1_21CollectiveEpilogueFwdINS6_IJS8_S8_S9_EEENS6_IJNS7_ILi1EEESH_SH_EEESB_SD_Li256ELb1ELb1ELb0ELb0EEENS1_19SingleTileSchedulerILb1ELb0ELb1ELi128EEEEEEEEEvNT_6ParamsE)
        /*014c*/ 	.word	0x00000000


	//----- nvinfo : EIATTR_REGCOUNT
	.align		4
.L_66:
        /*0150*/ 	.byte	0x04, 0x2f
        /*0152*/ 	.short	(.L_68 - .L_67)
	.align		4
.L_67:
        /*0154*/ 	.word	index@(_ZN7cutlass13device_kernelIN5flash19enable_sm80_to_sm89INS1_16FlashAttnFwdSm80INS1_25CollectiveMainloopFwdSm80ILi8ELi1ELb1EN4cute5tupleIJNS5_1CILi128EEENS7_ILi96EEES8_EEELi128ENS_10bfloat16_tEfNS_4arch4Sm80ELb0ELb1ELb0ELb0ELb1ELb0ELb1ELb0EEENS1_21CollectiveEpilogueFwdINS6_IJS8_S8_S9_EEENS6_IJNS7_ILi1EEESH_SH_EEESB_SD_Li256ELb0ELb1ELb0ELb0EEENS1_19SingleTileSchedulerILb0ELb0ELb1ELi128EEEEEEEEEvNT_6ParamsE)
        /*0158*/ 	.word	0x00000004


	//----- nvinfo : EIATTR_FRAME_SIZE
	.align		4
.L_68:
        /*015c*/ 	.byte	0x04, 0x11
        /*015e*/ 	.short	(.L_70 - .L_69)
	.align		4
.L_69:
        /*0160*/ 	.word	index@(_ZN7cutlass13device_kernelIN5flash19enable_sm80_to_sm89INS1_16FlashAttnFwdSm80INS1_25CollectiveMainloopFwdSm80ILi8ELi1ELb1EN4cute5tupleIJNS5_1CILi128EEENS7_ILi96EEES8_EEELi128ENS_10bfloat16_tEfNS_4arch4Sm80ELb0ELb1ELb0ELb0ELb1ELb0ELb1ELb0EEENS1_21CollectiveEpilogueFwdINS6_IJS8_S8_S9_EEENS6_IJNS7_ILi1EEESH_SH_EEESB_SD_Li256ELb0ELb1ELb0ELb0EEENS1_19SingleTileSchedulerILb0ELb0ELb1ELi128EEEEEEEEEvNT_6ParamsE)
        /*0164*/ 	.word	0x00000000


	//----- nvinfo : EIATTR_REGCOUNT
	.align		4
.L_70:
        /*0168*/ 	.byte	0x04, 0x2f
        /*016a*/ 	.short	(.L_72 - .L_71)
	.align		4
.L_71:
        /*016c*/ 	.word	index@(_ZN7cutlass13device_kernelIN5flash19enable_sm80_to_sm89INS1_16FlashAttnFwdSm80INS1_25CollectiveMainloopFwdSm80ILi8ELi1ELb1EN4cute5tupleIJNS5_1CILi128EEES8_S8_EEELi128ENS_10bfloat16_tEfNS_4arch4Sm80ELb0ELb0ELb0ELb1ELb1ELb1ELb1ELb0EEENS1_21CollectiveEpilogueFwdIS9_NS6_IJNS7_ILi1EEESF_SF_EEESA_SC_Li256ELb1ELb1ELb0ELb0EEENS1_19SingleTileSchedulerILb1ELb0ELb1ELi128EEEEEEEEEvNT_6ParamsE)
        /*0170*/ 	.word	0x00000004


	//----- nvinfo : EIATTR_FRAME_SIZE
	.align		4
.L_72:
        /*0174*/ 	.byte	0x04, 0x11
        /*0176*/ 	.short	(.L_74 - .L_73)
	.align		4
.L_73:
        /*0178*/ 	.word	index@(_ZN7cutlass13device_kernelIN5flash19enable_sm80_to_sm89INS1_16FlashAttnFwdSm80INS1_25CollectiveMainloopFwdSm80ILi8ELi1ELb1EN4cute5tupleIJNS5_1CILi128EEES8_S8_EEELi128ENS_10bfloat16_tEfNS_4arch4Sm80ELb0ELb0ELb0ELb1ELb1ELb1ELb1ELb0EEENS1_21CollectiveEpilogueFwdIS9_NS6_IJNS7_ILi1EEESF_SF_EEESA_SC_Li256ELb1ELb1ELb0ELb0EEENS1_19SingleTileSchedulerILb1ELb0ELb1ELi128EEEEEEEEEvNT_6ParamsE)
        /*017c*/ 	.word	0x00000000


	//----- nvinfo : EIATTR_REGCOUNT
	.align		4
.L_74:
        /*0180*/ 	.byte	0x04, 0x2f
        /*0182*/ 	.short	(.L_76 - .L_75)
	.align		4
.L_75:
        /*0184*/ 	.word	index@(_ZN7cutlass13device_kernelIN5flash19enable_sm80_to_sm89INS1_16FlashAttnFwdSm80INS1_25CollectiveMainloopFwdSm80ILi8ELi1ELb1EN4cute5tupleIJNS5_1CILi128EEES8_S8_EEELi128ENS_10bfloat16_tEfNS_4arch4Sm80ELb0ELb0ELb0ELb1ELb1ELb0ELb1ELb0EEENS1_21CollectiveEpilogueFwdIS9_NS6_IJNS7_ILi1EEESF_SF_EEESA_SC_Li256ELb1ELb1ELb0ELb0EEENS1_19SingleTileSchedulerILb1ELb0ELb1ELi128EEEEEEEEEvNT_6ParamsE)
        /*0188*/ 	.word	0x00000004


	//----- nvinfo : EIATTR_FRAME_SIZE
	.align		4
.L_76:
        /*018c*/ 	.byte	0x04, 0x11
        /*018e*/ 	.short	(.L_78 - .L_77)
	.align		4
.L_77:
        /*0190*/ 	.word	index@(_ZN7cutlass13device_kernelIN5flash19enable_sm80_to_sm89INS1_16FlashAttnFwdSm80INS1_25CollectiveMainloopFwdSm80ILi8ELi1ELb1EN4cute5tupleIJNS5_1CILi128EEES8_S8_EEELi128ENS_10bfloat16_tEfNS_4arch4Sm80ELb0ELb0ELb0ELb1ELb1ELb0ELb1ELb0EEENS1_21CollectiveEpilogueFwdIS9_NS6_IJNS7_ILi1EEESF_SF_EEESA_SC_Li256ELb1ELb1ELb0ELb0EEENS1_19SingleTileSchedulerILb1ELb0ELb1ELi128EEEEEEEEEvNT_6ParamsE)
        /*0194*/ 	.word	0x00000000


	//----- nvinfo : EIATTR_REGCOUNT
	.align		4
.L_78:
        /*0198*/ 	.byte	0x04, 0x2f
        /*019a*/ 	.short	(.L_80 - .L_79)
	.align		4
.L_79:
        /*019c*/ 	.word	index@(_ZN7cutlass13device_kernelIN5flash19enable_sm80_to_sm89INS1_16FlashAttnFwdSm80INS1_25CollectiveMainloopFwdSm80ILi8ELi1ELb1EN4cute5tupleIJNS5_1CILi128EEES8_S8_EEELi128ENS_10bfloat16_tEfNS_4arch4Sm80ELb0ELb0ELb0ELb0ELb1ELb0ELb1ELb0EEENS1_21CollectiveEpilogueFwdIS9_NS6_IJNS7_ILi1EEESF_SF_EEESA_SC_Li256ELb0ELb1ELb0ELb0EEENS1_19SingleTileSchedulerILb0ELb0ELb1ELi128EEEEEEEEEvNT_6ParamsE)
        /*01a0*/ 	.word	0x00000004


	//----- nvinfo : EIATTR_FRAME_SIZE
	.align		4
.L_80:
        /*01a4*/ 	.byte	0x04, 0x11
        /*01a6*/ 	.short	(.L_82 - .L_81)
	.align		4
.L_81:
        /*01a8*/ 	.word	index@(_ZN7cutlass13device_kernelIN5flash19enable_sm80_to_sm89INS1_16FlashAttnFwdSm80INS1_25CollectiveMainloopFwdSm80ILi8ELi1ELb1EN4cute5tupleIJNS5_1CILi128EEES8_S8_EEELi128ENS_10bfloat16_tEfNS_4arch4Sm80ELb0ELb0ELb0ELb0ELb1ELb0ELb1ELb0EEENS1_21CollectiveEpilogueFwdIS9_NS6_IJNS7_ILi1EEESF_SF_EEESA_SC_Li256ELb0ELb1ELb0ELb0EEENS1_19SingleTileSchedulerILb0ELb0ELb1ELi128EEEEEEEEEvNT_6ParamsE)
        /*01ac*/ 	.word	0x00000000


	//----- nvinfo : EIATTR_MIN_STACK_SIZE
	.align		4
.L_82:
        /*01b0*/ 	.byte	0x04, 0x12
        /*01b2*/ 	.short	(.L_84 - .L_83)
	.align		4
.L_83:
        /*01b4*/ 	.word	index@(_ZN7cutlass13device_kernelIN5flash19enable_sm80_to_sm89INS1_16FlashAttnFwdSm80INS1_25CollectiveMainloopFwdSm80ILi8ELi1ELb1EN4cute5tupleIJNS5_1CILi128EEES8_S8_EEELi128ENS_10bfloat16_tEfNS_4arch4Sm80ELb0ELb0ELb0ELb0ELb1ELb0ELb1ELb0EEENS1_21CollectiveEpilogueFwdIS9_NS6_IJNS7_ILi1EEESF_SF_EEESA_SC_Li256ELb0ELb1ELb0ELb0EEENS1_19SingleTileSchedulerILb0ELb0ELb1ELi128EEEEEEEEEvNT_6ParamsE)
        /*01b8*/ 	.word	0x00000000


	//----- nvinfo : EIATTR_MIN_STACK_SIZE
	.align		4
.L_84:
        /*01bc*/ 	.byte	0x04, 0x12
        /*01be*/ 	.short	(.L_86 - .L_85)
	.align		4
.L_85:
        /*01c0*/ 	.word	index@(_ZN7cutlass13device_kernelIN5flash19enable_sm80_to_sm89INS1_16FlashAttnFwdSm80INS1_25CollectiveMainloopFwdSm80ILi8ELi1ELb1EN4cute5tupleIJNS5_1CILi128EEES8_S8_EEELi128ENS_10bfloat16_tEfNS_4arch4Sm80ELb0ELb0ELb0ELb1ELb1ELb0ELb1ELb0EEENS1_21CollectiveEpilogueFwdIS9_NS6_IJNS7_ILi1EEESF_SF_EEESA_SC_Li256ELb1ELb1ELb0ELb0EEENS1_19SingleTileSchedulerILb1ELb0ELb1ELi128EEEEEEEEEvNT_6ParamsE)
        /*01c4*/ 	.word	0x00000000


	//----- nvinfo : EIATTR_MIN_STACK_SIZE
	.align		4
.L_86:
        /*01c8*/ 	.byte	0x04, 0x12
        /*01ca*/ 	.short	(.L_88 - .L_87)
	.align		4
.L_87:
        /*01cc*/ 	.word	index@(_ZN7cutlass13device_kernelIN5flash19enable_sm80_to_sm89INS1_16FlashAttnFwdSm80INS1_25CollectiveMainloopFwdSm80ILi8ELi1ELb1EN4cute5tupleIJNS5_1CILi128EEES8_S8_EEELi128ENS_10bfloat16_tEfNS_4arch4Sm80ELb0ELb0ELb0ELb1ELb1ELb1ELb1ELb0EEENS1_21CollectiveEpilogueFwdIS9_NS6_IJNS7_ILi1EEESF_SF_EEESA_SC_Li256ELb1ELb1ELb0ELb0EEENS1_19SingleTileSchedulerILb1ELb0ELb1ELi128EEEEEEEEEvNT_6ParamsE)
        /*01d0*/ 	.word	0x00000000


	//----- nvinfo : EIATTR_MIN_STACK_SIZE
	.align		4
.L_88:
        /*01d4*/ 	.byte	0x04, 0x12
        /*01d6*/ 	.short	(.L_90 - .L_89)
	.align		4
.L_89:
        /*01d8*/ 	.word	index@(_ZN7cutlass13device_kernelIN5flash19enable_sm80_to_sm89INS1_16FlashAttnFwdSm80INS1_25CollectiveMainloopFwdSm80ILi8ELi1ELb1EN4cute5tupleIJNS5_1CILi128EEENS7_ILi96EEES8_EEELi128ENS_10bfloat16_tEfNS_4arch4Sm80ELb0ELb1ELb0ELb0ELb1ELb0ELb1ELb0EEENS1_21CollectiveEpilogueFwdINS6_IJS8_S8_S9_EEENS6_IJNS7_ILi1EEESH_SH_EEESB_SD_Li256ELb0ELb1ELb0ELb0EEENS1_19SingleTileSchedulerILb0ELb0ELb1ELi128EEEEEEEEEvNT_6ParamsE)
        /*01dc*/ 	.word	0x00000000


	//----- nvinfo : EIATTR_MIN_STACK_SIZE
	.align		4
.L_90:
        /*01e0*/ 	.byte	0x04, 0x12
        /*01e2*/ 	.short	(.L_92 - .L_91)
	.align		4
.L_91:
        /*01e4*/ 	.word	index@(_ZN7cutlass13device_kernelIN5flash19enable_sm80_to_sm89INS1_16FlashAttnFwdSm80INS1_25CollectiveMainloopFwdSm80ILi8ELi1ELb1EN4cute5tupleIJNS5_1CILi128EEENS7_ILi96EEES8_EEELi128ENS_10bfloat16_tEfNS_4arch4Sm80ELb0ELb1ELb0ELb1ELb1ELb0ELb1ELb0EEENS1_21CollectiveEpilogueFwdINS6_IJS8_S8_S9_EEENS6_IJNS7_ILi1EEESH_SH_EEESB_SD_Li256ELb1ELb1ELb0ELb0EEENS1_19SingleTileSchedulerILb1ELb0ELb1ELi128EEEEEEEEEvNT_6ParamsE)
        /*01e8*/ 	.word	0x00000000


	//----- nvinfo : EIATTR_MIN_STACK_SIZE
	.align		4
.L_92:
        /*01ec*/ 	.byte	0x04, 0x12
        /*01ee*/ 	.short	(.L_94 - .L_93)
	.align		4
.L_93:
        /*01f0*/ 	.word	index@(_ZN7cutlass13device_kernelIN5flash19enable_sm80_to_sm89INS1_16FlashAttnFwdSm80INS1_25CollectiveMainloopFwdSm80ILi8ELi1ELb1EN4cute5tupleIJNS5_1CILi128EEENS7_ILi96EEES8_EEELi128ENS_10bfloat16_tEfNS_4arch4Sm80ELb0ELb1ELb0ELb1ELb1ELb1ELb1ELb0EEENS1_21CollectiveEpilogueFwdINS6_IJS8_S8_S9_EEENS6_IJNS7_ILi1EEESH_SH_EEESB_SD_Li256ELb1ELb1ELb0ELb0EEENS1_19SingleTileSchedulerILb1ELb0ELb1ELi128EEEEEEEEEvNT_6ParamsE)
        /*01f4*/ 	.word	0x00000000


	//----- nvinfo : EIATTR_MIN_STACK_SIZE
	.align		4
.L_94:
        /*01f8*/ 	.byte	0x04, 0x12
        /*01fa*/ 	.short	(.L_96 - .L_95)
	.align		4
.L_95:
        /*01fc*/ 	.word	index@(_ZN7cutlass13device_kernelIN5flash19enable_sm80_to_sm89INS1_16FlashAttnFwdSm80INS1_25CollectiveMainloopFwdSm80ILi8ELi1ELb1EN4cute5tupleIJNS5_1CILi128EEES8_S8_EEELi128ENS_10bfloat16_tEfNS_4arch4Sm80ELb1ELb0ELb0ELb0ELb1ELb0ELb1ELb0EEENS1_21CollectiveEpilogueFwdIS9_NS6_IJNS7_ILi1EEESF_SF_EEESA_SC_Li256ELb0ELb1ELb0ELb0EEENS1_30DynamicPersistentTileSchedulerILi256ELi256ELb0ELb1ELb0EEEEEEEEEvNT_6ParamsE)
        /*0200*/ 	.word	0x00000000


	//----- nvinfo : EIATTR_MIN_STACK_SIZE
	.align		4
.L_96:
        /*0204*/ 	.byte	0x04, 0x12
        /*0206*/ 	.short	(.L_98 - .L_97)
	.align		4
.L_97:
        /*0208*/ 	.word	index@(_ZN7cutlass13device_kernelIN5flash19enable_sm80_to_sm89INS1_16FlashAttnFwdSm80INS1_25CollectiveMainloopFwdSm80ILi8ELi1ELb1EN4cute5tupleIJNS5_1CILi128EEES8_S8_EEELi128ENS_10bfloat16_tEfNS_4arch4Sm80ELb1ELb0ELb0ELb1ELb1ELb0ELb1ELb0EEENS1_21CollectiveEpilogueFwdIS9_NS6_IJNS7_ILi1EEESF_SF_EEESA_SC_Li256ELb1ELb1ELb0ELb0EEENS1_19SingleTileSchedulerILb1ELb0ELb1ELi128EEEEEEEEEvNT_6ParamsE)
        /*020c*/ 	.word	0x00000000


	//----- nvinfo : EIATTR_MIN_STACK_SIZE
	.align		4
.L_98:
        /*0210*/ 	.byte	0x04, 0x12
        /*0212*/ 	.short	(.L_100 - .L_99)
	.align		4
.L_99:
        /*0214*/ 	.word	index@(_ZN7cutlass13device_kernelIN5flash19enable_sm80_to_sm89INS1_16FlashAttnFwdSm80INS1_25CollectiveMainloopFwdSm80ILi8ELi1ELb1EN4cute5tupleIJNS5_1CILi128EEES8_S8_EEELi128ENS_10bfloat16_tEfNS_4arch4Sm80ELb1ELb0ELb0ELb1ELb1ELb1ELb1ELb0EEENS1_21CollectiveEpilogueFwdIS9_NS6_IJNS7_ILi1EEESF_SF_EEESA_SC_Li256ELb1ELb1ELb0ELb0EEENS1_19SingleTileSchedulerILb1ELb0ELb1ELi128EEEEEEEEEvNT_6ParamsE)
        /*0218*/ 	.word	0x00000000


	//----- nvinfo : EIATTR_MIN_STACK_SIZE
	.align		4
.L_100:
        /*021c*/ 	.byte	0x04, 0x12
        /*021e*/ 	.short	(.L_102 - .L_101)
	.align		4
.L_101:
        /*0220*/ 	.word	index@(_ZN7cutlass13device_kernelIN5flash19enable_sm80_to_sm89INS1_16FlashAttnFwdSm80INS1_25CollectiveMainloopFwdSm80ILi4ELi1ELb0EN4cute5tupleIJNS5_1CILi128EEENS7_ILi64EEES8_EEELi128ENS_10bfloat16_tEfNS_4arch4Sm80ELb0ELb0ELb0ELb0ELb1ELb0ELb1ELb0EEENS1_21CollectiveEpilogueFwdINS6_IJS8_S8_S9_EEENS6_IJNS7_ILi1EEESH_SH_EEESB_SD_Li128ELb0ELb1ELb0ELb0EEENS1_19SingleTileSchedulerILb0ELb0ELb1ELi128EEEEEEEEEvNT_6ParamsE)
        /*0224*/ 	.word	0x00000000


	//----- nvinfo : EIATTR_MIN_STACK_SIZE
	.align		4
.L_102:
        /*0228*/ 	.byte	0x04, 0x12
        /*022a*/ 	.short	(.L_104 - .L_103)
	.align		4
.L_103:
        /*022c*/ 	.word	index@(_ZN7cutlass13device_kernelIN5flash19enable_sm80_to_sm89INS1_16FlashAttnFwdSm80INS1_25CollectiveMainloopFwdSm80ILi4ELi1ELb0EN4cute5tupleIJNS5_1CILi128EEENS7_ILi64EEES8_EEELi128ENS_10bfloat16_tEfNS_4arch4Sm80ELb0ELb0ELb0ELb1ELb1ELb0ELb1ELb0EEENS1_21CollectiveEpilogueFwdINS6_IJS8_S8_S9_EEENS6_IJNS7_ILi1EEESH_SH_EEESB_SD_Li128ELb1ELb1ELb0ELb0EEENS1_19SingleTileSchedulerILb1ELb0ELb1ELi128EEEEEEEEEvNT_6ParamsE)
        /*0230*/ 	.word	0x00000000


	//----- nvinfo : EIATTR_MIN_STACK_SIZE
	.align		4
.L_104:
        /*0234*/ 	.byte	0x04, 0x12
        /*0236*/ 	.short	(.L_106 - .L_105)
	.align		4
.L_105:
        /*0238*/ 	.word	index@(_ZN7cutlass13device_kernelIN5flash19enable_sm80_to_sm89INS1_16FlashAttnFwdSm80INS1_25CollectiveMainloopFwdSm80ILi4ELi1ELb0EN4cute5tupleIJNS5_1CILi128EEENS7_ILi64EEES8_EEELi128ENS_10bfloat16_tEfNS_4arch4Sm80ELb0ELb0ELb0ELb1ELb1ELb1ELb1ELb0EEENS1_21CollectiveEpilogueFwdINS6_IJS8_S8_S9_EEENS6_IJNS7_ILi1EEESH_SH_EEESB_SD_Li128ELb1ELb1ELb0ELb0EEENS1_19SingleTileSchedulerILb1ELb0ELb1ELi128EEEEEEEEEvNT_6ParamsE)
        /*023c*/ 	.word	0x00000000


	//----- nvinfo : EIATTR_MIN_STACK_SIZE
	.align		4
.L_106:
        /*0240*/ 	.byte	0x04, 0x12
        /*0242*/ 	.short	(.L_108 - .L_107)
	.align		4
.L_107:
        /*0244*/ 	.word	index@(_ZN7cutlass13device_kernelIN5flash19enable_sm80_to_sm89INS1_16FlashAttnFwdSm80INS1_25CollectiveMainloopFwdSm80ILi4ELi1ELb0EN4cute5tupleIJNS5_1CILi128EEENS7_ILi48EEES8_EEELi128ENS_10bfloat16_tEfNS_4arch4Sm80ELb0ELb1ELb0ELb0ELb1ELb0ELb1ELb0EEENS1_21CollectiveEpilogueFwdINS6_IJS8_S8_S9_EEENS6_IJNS7_ILi1EEESH_SH_EEESB_SD_Li128ELb0ELb1ELb0ELb0EEENS1_19SingleTileSchedulerILb0ELb0ELb1ELi128EEEEEEEEEvNT_6ParamsE)
        /*0248*/ 	.word	0x00000000


	//----- nvinfo : EIATTR_MIN_STACK_SIZE
	.align		4
.L_108:
        /*024c*/ 	.byte	0x04, 0x12
        /*024e*/ 	.short	(.L_110 - .L_109)
	.align		4
.L_109:
        /*0250*/ 	.word	index@(_ZN7cutlass13device_kernelIN5flash19enable_sm80_to_sm89INS1_16FlashAttnFwdSm80INS1_25CollectiveMainloopFwdSm80ILi4ELi1ELb0EN4cute5tupleIJNS5_1CILi128EEENS7_ILi48EEES8_EEELi128ENS_10bfloat16_tEfNS_4arch4Sm80ELb0ELb1ELb0ELb1ELb1ELb0ELb1ELb0EEENS1_21CollectiveEpilogueFwdINS6_IJS8_S8_S9_EEENS6_IJNS7_ILi1EEESH_SH_EEESB_SD_Li128ELb1ELb1ELb0ELb0EEENS1_19SingleTileSchedulerILb1ELb0ELb1ELi128EEEEEEEEEvNT_6ParamsE)
        /*0254*/ 	.word	0x00000000


	//----- nvinfo : EIATTR_MIN_STACK_SIZE
	.align		4
.L_110:
        /*0258*/ 	.byte	0x04, 0x12
        /*025a*/ 	.short	(.L_112 - .L_111)
	.align		4
.L_111:
        /*025c*/ 	.word	index@(_ZN7cutlass13device_kernelIN5flash19enable_sm80_to_sm89INS1_16FlashAttnFwdSm80INS1_25CollectiveMainloopFwdSm80ILi4ELi1ELb0EN4cute5tupleIJNS5_1CILi128EEENS7_ILi48EEES8_EEELi128ENS_10bfloat16_tEfNS_4arch4Sm80ELb0ELb1ELb0ELb1ELb1ELb1ELb1ELb0EEENS1_21CollectiveEpilogueFwdINS6_IJS8_S8_S9_EEENS6_IJNS7_ILi1EEESH_SH_EEESB_SD_Li128ELb1ELb1ELb0ELb0EEENS1_19SingleTileSchedulerILb1ELb0ELb1ELi128EEEEEEEEEvNT_6ParamsE)
        /*0260*/ 	.word	0x00000000


	//----- nvinfo : EIATTR_MIN_STACK_SIZE
	.align		4
.L_112:
        /*0264*/ 	.byte	0x04, 0x12
        /*0266*/ 	.short	(.L_114 - .L_113)
	.align		4
.L_113:
        /*0268*/ 	.word	index@(_ZN7cutlass13device_kernelIN5flash19enable_sm80_to_sm89INS1_16FlashAttnFwdSm80INS1_25CollectiveMainloopFwdSm80ILi4ELi1ELb0EN4cute5tupleIJNS5_1CILi128EEENS7_ILi64EEES8_EEELi128ENS_10bfloat16_tEfNS_4arch4Sm80ELb1ELb0ELb0ELb0ELb1ELb0ELb1ELb0EEENS1_21CollectiveEpilogueFwdINS6_IJS8_S8_S9_EEENS6_IJNS7_ILi1EEESH_SH_EEESB_SD_Li128ELb0ELb1ELb0ELb0EEENS1_30DynamicPersistentTileSchedulerILi128ELi128ELb0ELb1ELb0EEEEEEEEEvNT_6ParamsE)
        /*026c*/ 	.word	0x00000000


	//----- nvinfo : EIATTR_MIN_STACK_SIZE
	.align		4
.L_114:
        /*0270*/ 	.byte	0x04, 0x12
        /*0272*/ 	.short	(.L_116 - .L_115)
	.align		4
.L_115:
        /*0274*/ 	.word	index@(_ZN7cutlass13device_kernelIN5flash19enable_sm80_to_sm89INS1_16FlashAttnFwdSm80INS1_25CollectiveMainloopFwdSm80ILi4ELi1ELb0EN4cute5tupleIJNS5_1CILi128EEENS7_ILi64EEES8_EEELi128ENS_10bfloat16_tEfNS_4arch4Sm80ELb1ELb0ELb0ELb1ELb1ELb0ELb1ELb0EEENS1_21CollectiveEpilogueFwdINS6_IJS8_S8_S9_EEENS6_IJNS7_ILi1EEESH_SH_EEESB_SD_Li128ELb1ELb1ELb0ELb0EEENS1_19SingleTileSchedulerILb1ELb0ELb1ELi128EEEEEEEEEvNT_6ParamsE)
        /*0278*/ 	.word	0x00000000


	//----- nvinfo : EIATTR_MIN_STACK_SIZE
	.align		4
.L_116:
        /*027c*/ 	.byte	0x04, 0x12
        /*027e*/ 	.short	(.L_118 - .L_117)
	.align		4
.L_117:
        /*0280*/ 	.word	index@(_ZN7cutlass13device_kernelIN5flash19enable_sm80_to_sm89INS1_16FlashAttnFwdSm80INS1_25CollectiveMainloopFwdSm80ILi4ELi1ELb0EN4cute5tupleIJNS5_1CILi128EEENS7_ILi64EEES8_EEELi128ENS_10bfloat16_tEfNS_4arch4Sm80ELb1ELb0ELb0ELb1ELb1ELb1ELb1ELb0EEENS1_21CollectiveEpilogueFwdINS6_IJS8_S8_S9_EEENS6_IJNS7_ILi1EEESH_SH_EEESB_SD_Li128ELb1ELb1ELb0ELb0EEENS1_19SingleTileSchedulerILb1ELb0ELb1ELi128EEEEEEEEEvNT_6ParamsE)
        /*0284*/ 	.word	0x00000000
.L_118:


//--------------------- .nv.compat                --------------------------
	.section	.nv.compat,"",@"SHT_CUDA_COMPAT_INFO"
	.align	4
        /*0000*/ 	.byte	0x02, 0x09, 0x01, 0x00, 0x02, 0x02, 0x01, 0x00, 0x02, 0x05, 0x05, 0x00, 0x03, 0x07, 0x01, 0x01
        /*0010*/ 	.byte	0x02, 0x03, 0x00, 0x00, 0x02, 0x06, 0x01, 0x00, 0x04, 0x0b, 0x08, 0x00, 0x00, 0x00, 0x00, 0x00
        /*0020*/ 	.byte	0x00, 0x00, 0x00, 0x00


//--------------------- .nv.info._ZN7cutlass13device_kernelIN5flash19enable_sm80_to_sm89INS1_16FlashAttnFwdSm80INS1_25CollectiveMainloopFwdSm80ILi8ELi1ELb1EN4cute5tupleIJNS5_1CILi128EEES8_S8_EEELi128ENS_10bfloat16_tEfNS_4arch4Sm80ELb0ELb0ELb0ELb0ELb1ELb0ELb1ELb0EEENS1_21CollectiveEpilogueFwdIS9_NS6_IJNS7_ILi1EEESF_SF_EEESA_SC_Li256ELb0ELb1ELb0ELb0EEENS1_19SingleTileSchedulerILb0ELb0ELb1ELi128EEEEEEEEEvNT_6ParamsE --------------------------
	.section	.nv.info._ZN7cutlass13device_kernelIN5flash19enable_sm80_to_sm89INS1_16FlashAttnFwdSm80INS1_25CollectiveMainloopFwdSm80ILi8ELi1ELb1EN4cute5tupleIJNS5_1CILi128EEES8_S8_EEELi128ENS_10bfloat16_tEfNS_4arch4Sm80ELb0ELb0ELb0ELb0ELb1ELb0ELb1ELb0EEENS1_21CollectiveEpilogueFwdIS9_NS6_IJNS7_ILi1EEESF_SF_EEESA_SC_Li256ELb0ELb1ELb0ELb0EEENS1_19SingleTileSchedulerILb0ELb0ELb1ELi128EEEEEEEEEvNT_6ParamsE,"",@"SHT_CUDA_INFO"
	.sectionflags	@""
	.align	4


	//----- nvinfo : EIATTR_CUDA_API_VERSION
	.align		4
        /*0000*/ 	.byte	0x04, 0x37
        /*0002*/ 	.short	(.L_120 - .L_119)
.L_119:
        /*0004*/ 	.word	0x00000082


	//----- nvinfo : EIATTR_KPARAM_INFO
	.align		4
.L_120:
        /*0008*/ 	.byte	0x04, 0x17
        /*000a*/ 	.short	(.L_122 - .L_121)
.L_121:
        /*000c*/ 	.word	0x00000000
        /*0010*/ 	.short	0x0000
        /*0012*/ 	.short	0x0000
        /*0014*/ 	.byte	0x00, 0xf0, 0x61, 0x10


	//----- nvinfo : EIATTR_SPARSE_MMA_MASK
	.align		4
.L_122:
        /*0018*/ 	.byte	0x03, 0x50
        /*001a*/ 	.short	0x0000


	//----- nvinfo : EIATTR_MAXREG_COUNT
	.align		4
        /*001c*/ 	.byte	0x03, 0x1b
        /*001e*/ 	.short	0x00ff


	//----- nvinfo : EIATTR_MERCURY_ISA_VERSION
	.align		4
        /*0020*/ 	.byte	0x03, 0x5f
        /*0022*/ 	.short	0x0101


	//----- nvinfo : EIATTR_VRC_CTA_INIT_COUNT
	.align		4
        /*0024*/ 	.byte	0x02, 0x4a
	.zero		1
	.zero		1


	//----- nvinfo : EIATTR_EXIT_INSTR_OFFSETS
	.align		4
        /*0028*/ 	.byte	0x04, 0x1c
        /*002a*/ 	.short	(.L_124 - .L_123)


	//   ....[0]....
.L_123:
        /*002c*/ 	.word	0x00000010


	//----- nvinfo : EIATTR_MAX_THREADS
	.align		4
.L_124:
        /*0030*/ 	.byte	0x04, 0x05
        /*0032*/ 	.short	(.L_126 - .L_125)
.L_125:
        /*0034*/ 	.word	0x00000100
        /*0038*/ 	.word	0x00000001
        /*003c*/ 	.word	0x00000001


	//----- nvinfo : EIATTR_CBANK_PARAM_SIZE
	.align		4
.L_126:
        /*0040*/ 	.byte	0x03, 0x19
        /*0042*/ 	.short	0x0418


	//----- nvinfo : EIATTR_PARAM_CBANK
	.align		4
        /*0044*/ 	.byte	0x04, 0x0a
        /*0046*/ 	.short	(.L_128 - .L_127)
	.align		4
.L_127:
        /*0048*/ 	.word	index@(.nv.constant0._ZN7cutlass13device_kernelIN5flash19enable_sm80_to_sm89INS1_16FlashAttnFwdSm80INS1_25CollectiveMainloopFwdSm80ILi8ELi1ELb1EN4cute5tupleIJNS5_1CILi128EEES8_S8_EEELi128ENS_10bfloat16_tEfNS_4arch4Sm80ELb0ELb0ELb0ELb0ELb1ELb0ELb1ELb0EEENS1_21CollectiveEpilogueFwdIS9_NS6_IJNS7_ILi1EEESF_SF_EEESA_SC_Li256ELb0ELb1ELb0ELb0EEENS1_19SingleTileSchedulerILb0ELb0ELb1ELi128EEEEEEEEEvNT_6ParamsE)
        /*004c*/ 	.short	0x0380
        /*004e*/ 	.short	0x0418


	//----- nvinfo : EIATTR_SW_WAR
	.align		4
.L_128:
        /*0050*/ 	.byte	0x04, 0x36
        /*0052*/ 	.short	(.L_130 - .L_129)
.L_129:
        /*0054*/ 	.word	0x00000008
.L_130:


//--------------------- .nv.info._ZN7cutlass13device_kernelIN5flash19enable_sm80_to_sm89INS1_16FlashAttnFwdSm80INS1_25CollectiveMainloopFwdSm80ILi8ELi1ELb1EN4cute5tupleIJNS5_1CILi128EEES8_S8_EEELi128ENS_10bfloat16_tEfNS_4arch4Sm80ELb0ELb0ELb0ELb1ELb1ELb0ELb1ELb0EEENS1_21CollectiveEpilogueFwdIS9_NS6_IJNS7_ILi1EEESF_SF_EEESA_SC_Li256ELb1ELb1ELb0ELb0EEENS1_19SingleTileSchedulerILb1ELb0ELb1ELi128EEEEEEEEEvNT_6ParamsE --------------------------
	.section	.nv.info._ZN7cutlass13device_kernelIN5flash19enable_sm80_to_sm89INS1_16FlashAttnFwdSm80INS1_25CollectiveMainloopFwdSm80ILi8ELi1ELb1EN4cute5tupleIJNS5_1CILi128EEES8_S8_EEELi128ENS_10bfloat16_tEfNS_4arch4Sm80ELb0ELb0ELb0ELb1ELb1ELb0ELb1ELb0EEENS1_21CollectiveEpilogueFwdIS9_NS6_IJNS7_ILi1EEESF_SF_EEESA_SC_Li256ELb1ELb1ELb0ELb0EEENS1_19SingleTileSchedulerILb1ELb0ELb1ELi128EEEEEEEEEvNT_6ParamsE,"",@"SHT_CUDA_INFO"
	.sectionflags	@""
	.align	4


	//----- nvinfo : EIATTR_CUDA_API_VERSION
	.align		4
        /*0000*/ 	.byte	0x04, 0x37
        /*0002*/ 	.short	(.L_132 - .L_131)
.L_131:
        /*0004*/ 	.word	0x00000082


	//----- nvinfo : EIATTR_KPARAM_INFO
	.align		4
.L_132:
        /*0008*/ 	.byte	0x04, 0x17
        /*000a*/ 	.short	(.L_134 - .L_133)
.L_133:
        /*000c*/ 	.word	0x00000000
        /*0010*/ 	.short	0x0000
        /*0012*/ 	.short	0x0000
        /*0014*/ 	.byte	0x00, 0xf0, 0x61, 0x10


	//----- nvinfo : EIATTR_SPARSE_MMA_MASK
	.align		4
.L_134:
        /*0018*/ 	.byte	0x03, 0x50
        /*001a*/ 	.short	0x0000


	//----- nvinfo : EIATTR_MAXREG_COUNT
	.align		4
        /*001c*/ 	.byte	0x03, 0x1b
        /*001e*/ 	.short	0x00ff


	//----- nvinfo : EIATTR_MERCURY_ISA_VERSION
	.align		4
        /*0020*/ 	.byte	0x03, 0x5f
        /*0022*/ 	.short	0x0101


	//----- nvinfo : EIATTR_VRC_CTA_INIT_COUNT
	.align		4
        /*0024*/ 	.byte	0x02, 0x4a
	.zero		1
	.zero		1


	//----- nvinfo : EIATTR_EXIT_INSTR_OFFSETS
	.align		4
        /*0028*/ 	.byte	0x04, 0x1c
        /*002a*/ 	.short	(.L_136 - .L_135)


	//   ....[0]....
.L_135:
        /*002c*/ 	.word	0x00000010


	//----- nvinfo : EIATTR_MAX_THREADS
	.align		4
.L_136:
        /*0030*/ 	.byte	0x04, 0x05
        /*0032*/ 	.short	(.L_138 - .L_137)
.L_137:
        /*0034*/ 	.word	0x00000100
        /*0038*/ 	.word	0x00000001
        /*003c*/ 	.word	0x00000001


	//----- nvinfo : EIATTR_CBANK_PARAM_SIZE
	.align		4
.L_138:
        /*0040*/ 	.byte	0x03, 0x19
        /*0042*/ 	.short	0x0418


	//----- nvinfo : EIATTR_PARAM_CBANK
	.align		4
        /*0044*/ 	.byte	0x04, 0x0a
        /*0046*/ 	.short	(.L_140 - .L_139)
	.align		4
.L_139:
        /*0048*/ 	.word	index@(.nv.constant0._ZN7cutlass13device_kernelIN5flash19enable_sm80_to_sm89INS1_16FlashAttnFwdSm80INS1_25CollectiveMainloopFwdSm80ILi8ELi1ELb1EN4cute5tupleIJNS5_1CILi128EEES8_S8_EEELi128ENS_10bfloat16_tEfNS_4arch4Sm80ELb0ELb0ELb0ELb1ELb1ELb0ELb1ELb0EEENS1_21CollectiveEpilogueFwdIS9_NS6_IJNS7_ILi1EEESF_SF_EEESA_SC_Li256ELb1ELb1ELb0ELb0EEENS1_19SingleTileSchedulerILb1ELb0ELb1ELi128EEEEEEEEEvNT_6ParamsE)
        /*004c*/ 	.short	0x0380
        /*004e*/ 	.short	0x0418


	//----- nvinfo : EIATTR_SW_WAR
	.align		4
.L_140:
        /*0050*/ 	.byte	0x04, 0x36
        /*0052*/ 	.short	(.L_142 - .L_141)
.L_141:
        /*0054*/ 	.word	0x00000008
.L_142:


//--------------------- .nv.info._ZN7cutlass13device_kernelIN5flash19enable_sm80_to_sm89INS1_16FlashAttnFwdSm80INS1_25CollectiveMainloopFwdSm80ILi8ELi1ELb1EN4cute5tupleIJNS5_1CILi128EEES8_S8_EEELi128ENS_10bfloat16_tEfNS_4arch4Sm80ELb0ELb0ELb0ELb1ELb1ELb1ELb1ELb0EEENS1_21CollectiveEpilogueFwdIS9_NS6_IJNS7_ILi1EEESF_SF_EEESA_SC_Li256ELb1ELb1ELb0ELb0EEENS1_19SingleTileSchedulerILb1ELb0ELb1ELi128EEEEEEEEEvNT_6ParamsE --------------------------
	.section	.nv.info._ZN7cutlass13device_kernelIN5flash19enable_sm80_to_sm89INS1_16FlashAttnFwdSm80INS1_25CollectiveMainloopFwdSm80ILi8ELi1ELb1EN4cute5tupleIJNS5_1CILi128EEES8_S8_EEELi128ENS_10bfloat16_tEfNS_4arch4Sm80ELb0ELb0ELb0ELb1ELb1ELb1ELb1ELb0EEENS1_21CollectiveEpilogueFwdIS9_NS6_IJNS7_ILi1EEESF_SF_EEESA_SC_Li256ELb1ELb1ELb0ELb0EEENS1_19SingleTileSchedulerILb1ELb0ELb1ELi128EEEEEEEEEvNT_6ParamsE,"",@"SHT_CUDA_INFO"
	.sectionflags	@""
	.align	4


	//----- nvinfo : EIATTR_CUDA_API_VERSION
	.align		4
        /*0000*/ 	.byte	0x04, 0x37
        /*0002*/ 	.short	(.L_144 - .L_143)
.L_143:
        /*0004*/ 	.word	0x00000082


	//----- nvinfo : EIATTR_KPARAM_INFO
	.align		4
.L_144:
        /*0008*/ 	.byte	0x04, 0x17
        /*000a*/ 	.short	(.L_146 - .L_145)
.L_145:
        /*000c*/ 	.word	0x00000000
        /*0010*/ 	.short	0x0000
        /*0012*/ 	.short	0x0000
        /*0014*/ 	.byte	0x00, 0xf0, 0x61, 0x10


	//----- nvinfo : EIATTR_SPARSE_MMA_MASK
	.align		4
.L_146:
        /*0018*/ 	.byte	0x03, 0x50
        /*001a*/ 	.short	0x0000


	//----- nvinfo : EIATTR_MAXREG_COUNT
	.align		4
        /*001c*/ 	.byte	0x03, 0x1b
        /*001e*/ 	.short	0x00ff


	//----- nvinfo : EIATTR_MERCURY_ISA_VERSION
	.align		4
        /*0020*/ 	.byte	0x03, 0x5f
        /*0022*/ 	.short	0x0101


	//----- nvinfo : EIATTR_VRC_CTA_INIT_COUNT
	.align		4
        /*0024*/ 	.byte	0x02, 0x4a
	.zero		1
	.zero		1


	//----- nvinfo : EIATTR_EXIT_INSTR_OFFSETS
	.align		4
        /*0028*/ 	.byte	0x04, 0x1c
        /*002a*/ 	.short	(.L_148 - .L_147)


	//   ....[0]....
.L_147:
        /*002c*/ 	.word	0x00000010


	//----- nvinfo : EIATTR_MAX_THREADS
	.align		4
.L_148:
        /*0030*/ 	.byte	0x04, 0x05
        /*0032*/ 	.short	(.L_150 - .L_149)
.L_149:
        /*0034*/ 	.word	0x00000100
        /*0038*/ 	.word	0x00000001
        /*003c*/ 	.word	0x00000001


	//----- nvinfo : EIATTR_CBANK_PARAM_SIZE
	.align		4
.L_150:
        /*0040*/ 	.byte	0x03, 0x19
        /*0042*/ 	.short	0x0418


	//----- nvinfo : EIATTR_PARAM_CBANK
	.align		4
        /*0044*/ 	.byte	0x04, 0x0a
        /*0046*/ 	.short	(.L_152 - .L_151)
	.align		4
.L_151:
        /*0048*/ 	.word	index@(.nv.constant0._ZN7cutlass13device_kernelIN5flash19enable_sm80_to_sm89INS1_16FlashAttnFwdSm80INS1_25CollectiveMainloopFwdSm80ILi8ELi1ELb1EN4cute5tupleIJNS5_1CILi128EEES8_S8_EEELi128ENS_10bfloat16_tEfNS_4arch4Sm80ELb0ELb0ELb0ELb1ELb1ELb1ELb1ELb0EEENS1_21CollectiveEpilogueFwdIS9_NS6_IJNS7_ILi1EEESF_SF_EEESA_SC_Li256ELb1ELb1ELb0ELb0EEENS1_19SingleTileSchedulerILb1ELb0ELb1ELi128EEEEEEEEEvNT_6ParamsE)
        /*004c*/ 	.short	0x0380
        /*004e*/ 	.short	0x0418


	//----- nvinfo : EIATTR_SW_WAR
	.align		4
.L_152:
        /*0050*/ 	.byte	0x04, 0x36
        /*0052*/ 	.short	(.L_154 - .L_153)
.L_153:
        /*0054*/ 	.word	0x00000008
.L_154:


//--------------------- .nv.info._ZN7cutlass13device_kernelIN5flash19enable_sm80_to_sm89INS1_16FlashAttnFwdSm80INS1_25CollectiveMainloopFwdSm80ILi8ELi1ELb1EN4cute5tupleIJNS5_1CILi128EEENS7_ILi96EEES8_EEELi128ENS_10bfloat16_tEfNS_4arch4Sm80ELb0ELb1ELb0ELb0ELb1ELb0ELb1ELb0EEENS1_21CollectiveEpilogueFwdINS6_IJS8_S8_S9_EEENS6_IJNS7_ILi1EEESH_SH_EEESB_SD_Li256ELb0ELb1ELb0ELb0EEENS1_19SingleTileSchedulerILb0ELb0ELb1ELi128EEEEEEEEEvNT_6ParamsE --------------------------
	.section	.nv.info._ZN7cutlass13device_kernelIN5flash19enable_sm80_to_sm89INS1_16FlashAttnFwdSm80INS1_25CollectiveMainloopFwdSm80ILi8ELi1ELb1EN4cute5tupleIJNS5_1CILi128EEENS7_ILi96EEES8_EEELi128ENS_10bfloat16_tEfNS_4arch4Sm80ELb0ELb1ELb0ELb0ELb1ELb0ELb1ELb0EEENS1_21CollectiveEpilogueFwdINS6_IJS8_S8_S9_EEENS6_IJNS7_ILi1EEESH_SH_EEESB_SD_Li256ELb0ELb1ELb0ELb0EEENS1_19SingleTileSchedulerILb0ELb0ELb1ELi128EEEEEEEEEvNT_6ParamsE,"",@"SHT_CUDA_INFO"
	.sectionflags	@""
	.align	4


	//----- nvinfo : EIATTR_CUDA_API_VERSION
	.align		4
        /*0000*/ 	.byte	0x04, 0x37
        /*0002*/ 	.short	(.L_156 - .L_155)
.L_155:
        /*0004*/ 	.word	0x00000082


	//----- nvinfo : EIATTR_KPARAM_INFO
	.align		4
.L_156:
        /*0008*/ 	.byte	0x04, 0x17
        /*000a*/ 	.short	(.L_158 - .L_157)
.L_157:
        /*000c*/ 	.word	0x00000000
        /*0010*/ 	.short	0x0000
        /*0012*/ 	.short	0x0000
        /*0014*/ 	.byte	0x00, 0xf0, 0x61, 0x10


	//----- nvinfo : EIATTR_SPARSE_MMA_MASK
	.align		4
.L_158:
        /*0018*/ 	.byte	0x03, 0x50
        /*001a*/ 	.short	0x0000


	//----- nvinfo : EIATTR_MAXREG_COUNT
	.align		4
        /*001c*/ 	.byte	0x03, 0x1b
        /*001e*/ 	.short	0x00ff


	//----- nvinfo : EIATTR_MERCURY_ISA_VERSION
	.align		4
        /*0020*/ 	.byte	0x03, 0x5f
        /*0022*/ 	.short	0x0101


	//----- nvinfo : EIATTR_VRC_CTA_INIT_COUNT
	.align		4
        /*0024*/ 	.byte	0x02, 0x4a
	.zero		1
	.zero		1


	//----- nvinfo : EIATTR_EXIT_INSTR_OFFSETS
	.align		4
        /*0028*/ 	.byte	0x04, 0x1c
        /*002a*/ 	.short	(.L_160 - .L_159)


	//   ....[0]....
.L_159:
        /*002c*/ 	.word	0x00000010


	//----- nvinfo : EIATTR_MAX_THREADS
	.align		4
.L_160:
        /*0030*/ 	.byte	0x04, 0x05
        /*0032*/ 	.short	(.L_162 - .L_161)
.L_161:
        /*0034*/ 	.word	0x00000100
        /*0038*/ 	.word	0x00000001
        /*003c*/ 	.word	0x00000001


	//----- nvinfo : EIATTR_CBANK_PARAM_SIZE
	.align		4
.L_162:
        /*0040*/ 	.byte	0x03, 0x19
        /*0042*/ 	.short	0x0418


	//----- nvinfo : EIATTR_PARAM_CBANK
	.align		4
        /*0044*/ 	.byte	0x04, 0x0a
        /*0046*/ 	.short	(.L_164 - .L_163)
	.align		4
.L_163:
        /*0048*/ 	.word	index@(.nv.constant0._ZN7cutlass13device_kernelIN5flash19enable_sm80_to_sm89INS1_16FlashAttnFwdSm80INS1_25CollectiveMainloopFwdSm80ILi8ELi1ELb1EN4cute5tupleIJNS5_1CILi128EEENS7_ILi96EEES8_EEELi128ENS_10bfloat16_tEfNS_4arch4Sm80ELb0ELb1ELb0ELb0ELb1ELb0ELb1ELb0EEENS1_21CollectiveEpilogueFwdINS6_IJS8_S8_S9_EEENS6_IJNS7_ILi1EEESH_SH_EEESB_SD_Li256ELb0ELb1ELb0ELb0EEENS1_19SingleTileSchedulerILb0ELb0ELb1ELi128EEEEEEEEEvNT_6ParamsE)
        /*004c*/ 	.short	0x0380
        /*004e*/ 	.short	0x0418


	//----- nvinfo : EIATTR_SW_WAR
	.align		4
.L_164:
        /*0050*/ 	.byte	0x04, 0x36
        /*0052*/ 	.short	(.L_166 - .L_165)
.L_165:
        /*0054*/ 	.word	0x00000008
.L_166:


//--------------------- .nv.info._ZN7cutlass13device_kernelIN5flash19enable_sm80_to_sm89INS1_16FlashAttnFwdSm80INS1_25CollectiveMainloopFwdSm80ILi8ELi1ELb1EN4cute5tupleIJNS5_1CILi128EEENS7_ILi96EEES8_EEELi128ENS_10bfloat16_tEfNS_4arch4Sm80ELb0ELb1ELb0ELb1ELb1ELb0ELb1ELb0EEENS1_21CollectiveEpilogueFwdINS6_IJS8_S8_S9_EEENS6_IJNS7_ILi1EEESH_SH_EEESB_SD_Li256ELb1ELb1ELb0ELb0EEENS1_19SingleTileSchedulerILb1ELb0ELb1ELi128EEEEEEEEEvNT_6ParamsE --------------------------
	.section	.nv.info._ZN7cutlass13device_kernelIN5flash19enable_sm80_to_sm89INS1_16FlashAttnFwdSm80INS1_25CollectiveMainloopFwdSm80ILi8ELi1ELb1EN4cute5tupleIJNS5_1CILi128EEENS7_ILi96EEES8_EEELi128ENS_10bfloat16_tEfNS_4arch4Sm80ELb0ELb1ELb0ELb1ELb1ELb0ELb1ELb0EEENS1_21CollectiveEpilogueFwdINS6_IJS8_S8_S9_EEENS6_IJNS7_ILi1EEESH_SH_EEESB_SD_Li256ELb1ELb1ELb0ELb0EEENS1_19SingleTileSchedulerILb1ELb0ELb1ELi128EEEEEEEEEvNT_6ParamsE,"",@"SHT_CUDA_INFO"
	.sectionflags	@""
	.align	4


	//----- nvinfo : EIATTR_CUDA_API_VERSION
	.align		4
        /*0000*/ 	.byte	0x04, 0x37
        /*0002*/ 	.short	(.L_168 - .L_167)
.L_167:
        /*0004*/ 	.word	0x00000082


	//----- nvinfo : EIATTR_KPARAM_INFO
	.align		4
.L_168:
        /*0008*/ 	.byte	0x04, 0x17
        /*000a*/ 	.short	(.L_170 - .L_169)
.L_169:
        /*000c*/ 	.word	0x00000000
        /*0010*/ 	.short	0x0000
        /*0012*/ 	.short	0x0000
        /*0014*/ 	.byte	0x00, 0xf0, 0x61, 0x10


	//----- nvinfo : EIATTR_SPARSE_MMA_MASK
	.align		4
.L_170:
        /*0018*/ 	.byte	0x03, 0x50
        /*001a*/ 	.short	0x0000


	//----- nvinfo : EIATTR_MAXREG_COUNT
	.align		4
        /*001c*/ 	.byte	0x03, 0x1b
        /*001e*/ 	.short	0x00ff


	//----- nvinfo : EIATTR_MERCURY_ISA_VERSION
	.align		4
        /*0020*/ 	.byte	0x03, 0x5f
        /*0022*/ 	.short	0x0101


	//----- nvinfo : EIATTR_VRC_CTA_INIT_COUNT
	.align		4
        /*0024*/ 	.byte	0x02, 0x4a
	.zero		1
	.zero		1


	//----- nvinfo : EIATTR_EXIT_INSTR_OFFSETS
	.align		4
        /*0028*/ 	.byte	0x04, 0x1c
        /*002a*/ 	.short	(.L_172 - .L_171)


	//   ....[0]....
.L_171:
        /*002c*/ 	.word	0x00000010


	//----- nvinfo : EIATTR_MAX_THREADS
	.align		4
.L_172:
        /*0030*/ 	.byte	0x04, 0x05
        /*0032*/ 	.short	(.L_174 - .L_173)
.L_173:
        /*0034*/ 	.word	0x00000100
        /*0038*/ 	.word	0x00000001
        /*003c*/ 	.word	0x00000001


	//----- nvinfo : EIATTR_CBANK_PARAM_SIZE
	.align		4
.L_174:
        /*0040*/ 	.byte	0x03, 0x19
        /*0042*/ 	.short	0x0418


	//----- nvinfo : EIATTR_PARAM_CBANK
	.align		4
        /*0044*/ 	.byte	0x04, 0x0a
        /*0046*/ 	.short	(.L_176 - .L_175)
	.align		4
.L_175:
        /*0048*/ 	.word	index@(.nv.constant0._ZN7cutlass13device_kernelIN5flash19enable_sm80_to_sm89INS1_16FlashAttnFwdSm80INS1_25CollectiveMainloopFwdSm80ILi8ELi1ELb1EN4cute5tupleIJNS5_1CILi128EEENS7_ILi96EEES8_EEELi128ENS_10bfloat16_tEfNS_4arch4Sm80ELb0ELb1ELb0ELb1ELb1ELb0ELb1ELb0EEENS1_21CollectiveEpilogueFwdINS6_IJS8_S8_S9_EEENS6_IJNS7_ILi1EEESH_SH_EEESB_SD_Li256ELb1ELb1ELb0ELb0EEENS1_19SingleTileSchedulerILb1ELb0ELb1ELi128EEEEEEEEEvNT_6ParamsE)
        /*004c*/ 	.short	0x0380
        /*004e*/ 	.short	0x0418


	//----- nvinfo : EIATTR_SW_WAR
	.align		4
.L_176:
        /*0050*/ 	.byte	0x04, 0x36
        /*0052*/ 	.short	(.L_178 - .L_177)
.L_177:
        /*0054*/ 	.word	0x00000008
.L_178:


//--------------------- .nv.info._ZN7cutlass13device_kernelIN5flash19enable_sm80_to_sm89INS1_16FlashAttnFwdSm80INS1_25CollectiveMainloopFwdSm80ILi8ELi1ELb1EN4cute5tupleIJNS5_1CILi128EEENS7_ILi96EEES8_EEELi128ENS_10bfloat16_tEfNS_4arch4Sm80ELb0ELb1ELb0ELb1ELb1ELb1ELb1ELb0EEENS1_21CollectiveEpilogueFwdINS6_IJS8_S8_S9_EEENS6_IJNS7_ILi1EEESH_SH_EEESB_SD_Li256ELb1ELb1ELb0ELb0EEENS1_19SingleTileSchedulerILb1ELb0ELb1ELi128EEEEEEEEEvNT_6ParamsE --------------------------
	.section	.nv.info._ZN7cutlass13device_kernelIN5flash19enable_sm80_to_sm89INS1_16FlashAttnFwdSm80INS1_25CollectiveMainloopFwdSm80ILi8ELi1ELb1EN4cute5tupleIJNS5_1CILi128EEENS7_ILi96EEES8_EEELi128ENS_10bfloat16_tEfNS_4arch4Sm80ELb0ELb1ELb0ELb1ELb1ELb1ELb1ELb0EEENS1_21CollectiveEpilogueFwdINS6_IJS8_S8_S9_EEENS6_IJNS7_ILi1EEESH_SH_EEESB_SD_Li256ELb1ELb1ELb0ELb0EEENS1_19SingleTileSchedulerILb1ELb0ELb1ELi128EEEEEEEEEvNT_6ParamsE,"",@"SHT_CUDA_INFO"
	.sectionflags	@""
	.align	4


	//----- nvinfo : EIATTR_CUDA_API_VERSION
	.align		4
        /*0000*/ 	.byte	0x04, 0x37
        /*0002*/ 	.short	(.L_180 - .L_179)
.L_179:
        /*0004*/ 	.word	0x00000082


	//----- nvinfo : EIATTR_KPARAM_INFO
	.align		4
.L_180:
        /*0008*/ 	.byte	0x04, 0x17
        /*000a*/ 	.short	(.L_182 - .L_181)
.L_181:
        /*000c*/ 	.word	0x00000000
        /*0010*/ 	.short	0x0000
        /*0012*/ 	.short	0x0000
        /*0014*/ 	.byte	0x00, 0xf0, 0x61, 0x10


	//----- nvinfo : EIATTR_SPARSE_MMA_MASK
	.align		4
.L_182:
        /*0018*/ 	.byte	0x03, 0x50
        /*001a*/ 	.short	0x0000


	//----- nvinfo : EIATTR_MAXREG_COUNT
	.align		4
        /*001c*/ 	.byte	0x03, 0x1b
        /*001e*/ 	.short	0x00ff


	//----- nvinfo : EIATTR_MERCURY_ISA_VERSION
	.align		4
        /*0020*/ 	.byte	0x03, 0x5f
        /*0022*/ 	.short	0x0101


	//----- nvinfo : EIATTR_VRC_CTA_INIT_COUNT
	.align		4
        /*0024*/ 	.byte	0x02, 0x4a
	.zero		1
	.zero		1


	//----- nvinfo : EIATTR_EXIT_INSTR_OFFSETS
	.align		4
        /*0028*/ 	.byte	0x04, 0x1c
        /*002a*/ 	.short	(.L_184 - .L_183)


	//   ....[0]....
.L_183:
        /*002c*/ 	.word	0x00000010


	//----- nvinfo : EIATTR_MAX_THREADS
	.align		4
.L_184:
        /*0030*/ 	.byte	0x04, 0x05
        /*0032*/ 	.short	(.L_186 - .L_185)
.L_185:
        /*0034*/ 	.word	0x00000100
        /*0038*/ 	.word	0x00000001
        /*003c*/ 	.word	0x00000001


	//----- nvinfo : EIATTR_CBANK_PARAM_SIZE
	.align		4
.L_186:
        /*0040*/ 	.byte	0x03, 0x19
        /*0042*/ 	.short	0x0418


	//----- nvinfo : EIATTR_PARAM_CBANK
	.align		4
        /*0044*/ 	.byte	0x04, 0x0a
        /*0046*/ 	.short	(.L_188 - .L_187)
	.align		4
.L_187:
        /*0048*/ 	.word	index@(.nv.constant0._ZN7cutlass13device_kernelIN5flash19enable_sm80_to_sm89INS1_16FlashAttnFwdSm80INS1_25CollectiveMainloopFwdSm80ILi8ELi1ELb1EN4cute5tupleIJNS5_1CILi128EEENS7_ILi96EEES8_EEELi128ENS_10bfloat16_tEfNS_4arch4Sm80ELb0ELb1ELb0ELb1ELb1ELb1ELb1ELb0EEENS1_21CollectiveEpilogueFwdINS6_IJS8_S8_S9_EEENS6_IJNS7_ILi1EEESH_SH_EEESB_SD_Li256ELb1ELb1ELb0ELb0EEENS1_19SingleTileSchedulerILb1ELb0ELb1ELi128EEEEEEEEEvNT_6ParamsE)
        /*004c*/ 	.short	0x0380
        /*004e*/ 	.short	0x0418


	//----- nvinfo : EIATTR_SW_WAR
	.align		4
.L_188:
        /*0050*/ 	.byte	0x04, 0x36
        /*0052*/ 	.short	(.L_190 - .L_189)
.L_189:
        /*0054*/ 	.word	0x00000008
.L_190:


//--------------------- .nv.info._ZN7cutlass13device_kernelIN5flash19enable_sm80_to_sm89INS1_16FlashAttnFwdSm80INS1_25CollectiveMainloopFwdSm80ILi8ELi1ELb1EN4cute5tupleIJNS5_1CILi128EEES8_S8_EEELi128ENS_10bfloat16_tEfNS_4arch4Sm80ELb1ELb0ELb0ELb0ELb1ELb0ELb1ELb0EEENS1_21CollectiveEpilogueFwdIS9_NS6_IJNS7_ILi1EEESF_SF_EEESA_SC_Li256ELb0ELb1ELb0ELb0EEENS1_30DynamicPersistentTileSchedulerILi256ELi256ELb0ELb1ELb0EEEEEEEEEvNT_6ParamsE --------------------------
	.section	.nv.info._ZN7cutlass13device_kernelIN5flash19enable_sm80_to_sm89INS1_16FlashAttnFwdSm80INS1_25CollectiveMainloopFwdSm80ILi8ELi1ELb1EN4cute5tupleIJNS5_1CILi128EEES8_S8_EEELi128ENS_10bfloat16_tEfNS_4arch4Sm80ELb1ELb0ELb0ELb0ELb1ELb0ELb1ELb0EEENS1_21CollectiveEpilogueFwdIS9_NS6_IJNS7_ILi1EEESF_SF_EEESA_SC_Li256ELb0ELb1ELb0ELb0EEENS1_30DynamicPersistentTileSchedulerILi256ELi256ELb0ELb1ELb0EEEEEEEEEvNT_6ParamsE,"",@"SHT_CUDA_INFO"
	.sectionflags	@""
	.align	4


	//----- nvinfo : EIATTR_CUDA_API_VERSION
	.align		4
        /*0000*/ 	.byte	0x04, 0x37
        /*0002*/ 	.short	(.L_192 - .L_191)
.L_191:
        /*0004*/ 	.word	0x00000082


	//----- nvinfo : EIATTR_KPARAM_INFO
	.align		4
.L_192:
        /*0008*/ 	.byte	0x04, 0x17
        /*000a*/ 	.short	(.L_194 - .L_193)
.L_193:
        /*000c*/ 	.word	0x00000000
        /*0010*/ 	.short	0x0000
        /*0012*/ 	.short	0x0000
        /*0014*/ 	.byte	0x00, 0xf0, 0xa1, 0x10


	//----- nvinfo : EIATTR_SPARSE_MMA_MASK
	.align		4
.L_194:
        /*0018*/ 	.byte	0x03, 0x50
        /*001a*/ 	.short	0x0000


	//----- nvinfo : EIATTR_MAXREG_COUNT
	.align		4
        /*001c*/ 	.byte	0x03, 0x1b
        /*001e*/ 	.short	0x00ff


	//----- nvinfo : EIATTR_MERCURY_ISA_VERSION
	.align		4
        /*0020*/ 	.byte	0x03, 0x5f
        /*0022*/ 	.short	0x0101


	//----- nvinfo : EIATTR_VRC_CTA_INIT_COUNT
	.align		4
        /*0024*/ 	.byte	0x02, 0x4a
	.zero		1
	.zero		1


	//----- nvinfo : EIATTR_EXIT_INSTR_OFFSETS
	.align		4
        /*0028*/ 	.byte	0x04, 0x1c
        /*002a*/ 	.short	(.L_196 - .L_195)


	//   ....[0]....
.L_195:
        /*002c*/ 	.word	0x00000010


	//----- nvinfo : EIATTR_MAX_THREADS
	.align		4
.L_196:
        /*0030*/ 	.byte	0x04, 0x05
        /*0032*/ 	.short	(.L_198 - .L_197)
.L_197:
        /*0034*/ 	.word	0x00000100
        /*0038*/ 	.word	0x00000001
        /*003c*/ 	.word	0x00000001


	//----- nvinfo : EIATTR_CBANK_PARAM_SIZE
	.align		4
.L_198:
        /*0040*/ 	.byte	0x03, 0x19
        /*0042*/ 	.short	0x0428


	//----- nvinfo : EIATTR_PARAM_CBANK
	.align		4
        /*0044*/ 	.byte	0x04, 0x0a
        /*0046*/ 	.short	(.L_200 - .L_199)
	.align		4
.L_199:
        /*0048*/ 	.word	index@(.nv.constant0._ZN7cutlass13device_kernelIN5flash19enable_sm80_to_sm89INS1_16FlashAttnFwdSm80INS1_25CollectiveMainloopFwdSm80ILi8ELi1ELb1EN4cute5tupleIJNS5_1CILi128EEES8_S8_EEELi128ENS_10bfloat16_tEfNS_4arch4Sm80ELb1ELb0ELb0ELb0ELb1ELb0ELb1ELb0EEENS1_21CollectiveEpilogueFwdIS9_NS6_IJNS7_ILi1EEESF_SF_EEESA_SC_Li256ELb0ELb1ELb0ELb0EEENS1_30DynamicPersistentTileSchedulerILi256ELi256ELb0ELb1ELb0EEEEEEEEEvNT_6ParamsE)
        /*004c*/ 	.short	0x0380
        /*004e*/ 	.short	0x0428


	//----- nvinfo : EIATTR_SW_WAR
	.align		4
.L_200:
        /*0050*/ 	.byte	0x04, 0x36
        /*0052*/ 	.short	(.L_202 - .L_201)
.L_201:
        /*0054*/ 	.word	0x00000008
.L_202:


//--------------------- .nv.info._ZN7cutlass13device_kernelIN5flash19enable_sm80_to_sm89INS1_16FlashAttnFwdSm80INS1_25CollectiveMainloopFwdSm80ILi8ELi1ELb1EN4cute5tupleIJNS5_1CILi128EEES8_S8_EEELi128ENS_10bfloat16_tEfNS_4arch4Sm80ELb1ELb0ELb0ELb1ELb1ELb0ELb1ELb0EEENS1_21CollectiveEpilogueFwdIS9_NS6_IJNS7_ILi1EEESF_SF_EEESA_SC_Li256ELb1ELb1ELb0ELb0EEENS1_19SingleTileSchedulerILb1ELb0ELb1ELi128EEEEEEEEEvNT_6ParamsE --------------------------
	.section	.nv.info._ZN7cutlass13device_kernelIN5flash19enable_sm80_to_sm89INS1_16FlashAttnFwdSm80INS1_25CollectiveMainloopFwdSm80ILi8ELi1ELb1EN4cute5tupleIJNS5_1CILi128EEES8_S8_EEELi128ENS_10bfloat16_tEfNS_4arch4Sm80ELb1ELb0ELb0ELb1ELb1ELb0ELb1ELb0EEENS1_21CollectiveEpilogueFwdIS9_NS6_IJNS7_ILi1EEESF_SF_EEESA_SC_Li256ELb1ELb1ELb0ELb0EEENS1_19SingleTileSchedulerILb1ELb0ELb1ELi128EEEEEEEEEvNT_6ParamsE,"",@"SHT_CUDA_INFO"
	.sectionflags	@""
	.align	4


	//----- nvinfo : EIATTR_CUDA_API_VERSION
	.align		4
        /*0000*/ 	.byte	0x04, 0x37
        /*0002*/ 	.short	(.L_204 - .L_203)
.L_203:
        /*0004*/ 	.word	0x00000082


	//----- nvinfo : EIATTR_KPARAM_INFO
	.align		4
.L_204:
        /*0008*/ 	.byte	0x04, 0x17
        /*000a*/ 	.short	(.L_206 - .L_205)
.L_205:
        /*000c*/ 	.word	0x00000000
        /*0010*/ 	.short	0x0000
        /*0012*/ 	.short	0x0000
        /*0014*/ 	.byte	0x00, 0xf0, 0x61, 0x10


	//----- nvinfo : EIATTR_SPARSE_MMA_MASK
	.align		4
.L_206:
        /*0018*/ 	.byte	0x03, 0x50
        /*001a*/ 	.short	0x0000


	//----- nvinfo : EIATTR_MAXREG_COUNT
	.align		4
        /*001c*/ 	.byte	0x03, 0x1b
        /*001e*/ 	.short	0x00ff


	//----- nvinfo : EIATTR_MERCURY_ISA_VERSION
	.align		4
        /*0020*/ 	.byte	0x03, 0x5f
        /*0022*/ 	.short	0x0101


	//----- nvinfo : EIATTR_VRC_CTA_INIT_COUNT
	.align		4
        /*0024*/ 	.byte	0x02, 0x4a
	.zero		1
	.zero		1


	//----- nvinfo : EIATTR_EXIT_INSTR_OFFSETS
	.align		4
        /*0028*/ 	.byte	0x04, 0x1c
        /*002a*/ 	.short	(.L_208 - .L_207)


	//   ....[0]....
.L_207:
        /*002c*/ 	.word	0x00000010


	//----- nvinfo : EIATTR_MAX_THREADS
	.align		4
.L_208:
        /*0030*/ 	.byte	0x04, 0x05
        /*0032*/ 	.short	(.L_210 - .L_209)
.L_209:
        /*0034*/ 	.word	0x00000100
        /*0038*/ 	.word	0x00000001
        /*003c*/ 	.word	0x00000001


	//----- nvinfo : EIATTR_CBANK_PARAM_SIZE
	.align		4
.L_210:
        /*0040*/ 	.byte	0x03, 0x19
        /*0042*/ 	.short	0x0418


	//----- nvinfo : EIATTR_PARAM_CBANK
	.align		4
        /*0044*/ 	.byte	0x04, 0x0a
        /*0046*/ 	.short	(.L_212 - .L_211)
	.align		4
.L_211:
        /*0048*/ 	.word	index@(.nv.constant0._ZN7cutlass13device_kernelIN5flash19enable_sm80_to_sm89INS1_16FlashAttnFwdSm80INS1_25CollectiveMainloopFwdSm80ILi8ELi1ELb1EN4cute5tupleIJNS5_1CILi128EEES8_S8_EEELi128ENS_10bfloat16_tEfNS_4arch4Sm80ELb1ELb0ELb0ELb1ELb1ELb0ELb1ELb0EEENS1_21CollectiveEpilogueFwdIS9_NS6_IJNS7_ILi1EEESF_SF_EEESA_SC_Li256ELb1ELb1ELb0ELb0EEENS1_19SingleTileSchedulerILb1ELb0ELb1ELi128EEEEEEEEEvNT_6ParamsE)
        /*004c*/ 	.short	0x0380
        /*004e*/ 	.short	0x0418


	//----- nvinfo : EIATTR_SW_WAR
	.align		4
.L_212:
        /*0050*/ 	.byte	0x04, 0x36
        /*0052*/ 	.short	(.L_214 - .L_213)
.L_213:
        /*0054*/ 	.word	0x00000008
.L_214:


//--------------------- .nv.info._ZN7cutlass13device_kernelIN5flash19enable_sm80_to_sm89INS1_16FlashAttnFwdSm80INS1_25CollectiveMainloopFwdSm80ILi8ELi1ELb1EN4cute5tupleIJNS5_1CILi128EEES8_S8_EEELi128ENS_10bfloat16_tEfNS_4arch4Sm80ELb1ELb0ELb0ELb1ELb1ELb1ELb1ELb0EEENS1_21CollectiveEpilogueFwdIS9_NS6_IJNS7_ILi1EEESF_SF_EEESA_SC_Li256ELb1ELb1ELb0ELb0EEENS1_19SingleTileSchedulerILb1ELb0ELb1ELi128EEEEEEEEEvNT_6ParamsE --------------------------
	.section	.nv.info._ZN7cutlass13device_kernelIN5flash19enable_sm80_to_sm89INS1_16FlashAttnFwdSm80INS1_25CollectiveMainloopFwdSm80ILi8ELi1ELb1EN4cute5tupleIJNS5_1CILi128EEES8_S8_EEELi128ENS_10bfloat16_tEfNS_4arch4Sm80ELb1ELb0ELb0ELb1ELb1ELb1ELb1ELb0EEENS1_21CollectiveEpilogueFwdIS9_NS6_IJNS7_ILi1EEESF_SF_EEESA_SC_Li256ELb1ELb1ELb0ELb0EEENS1_19SingleTileSchedulerILb1ELb0ELb1ELi128EEEEEEEEEvNT_6ParamsE,"",@"SHT_CUDA_INFO"
	.sectionflags	@""
	.align	4


	//----- nvinfo : EIATTR_CUDA_API_VERSION
	.align		4
        /*0000*/ 	.byte	0x04, 0x37
        /*0002*/ 	.short	(.L_216 - .L_215)
.L_215:
        /*0004*/ 	.word	0x00000082


	//----- nvinfo : EIATTR_KPARAM_INFO
	.align		4
.L_216:
        /*0008*/ 	.byte	0x04, 0x17
        /*000a*/ 	.short	(.L_218 - .L_217)
.L_217:
        /*000c*/ 	.word	0x00000000
        /*0010*/ 	.short	0x0000
        /*0012*/ 	.short	0x0000
        /*0014*/ 	.byte	0x00, 0xf0, 0x61, 0x10


	//----- nvinfo : EIATTR_SPARSE_MMA_MASK
	.align		4
.L_218:
        /*0018*/ 	.byte	0x03, 0x50
        /*001a*/ 	.short	0x0000


	//----- nvinfo : EIATTR_MAXREG_COUNT
	.align		4
        /*001c*/ 	.byte	0x03, 0x1b
        /*001e*/ 	.short	0x00ff


	//----- nvinfo : EIATTR_MERCURY_ISA_VERSION
	.align		4
        /*0020*/ 	.byte	0x03, 0x5f
        /*0022*/ 	.short	0x0101


	//----- nvinfo : EIATTR_VRC_CTA_INIT_COUNT
	.align		4
        /*0024*/ 	.byte	0x02, 0x4a
	.zero		1
	.zero		1


	//----- nvinfo : EIATTR_EXIT_INSTR_OFFSETS
	.align		4
        /*0028*/ 	.byte	0x04, 0x1c
        /*002a*/ 	.short	(.L_220 - .L_219)


	//   ....[0]....
.L_219:
        /*002c*/ 	.word	0x00000010


	//----- nvinfo : EIATTR_MAX_THREADS
	.align		4
.L_220:
        /*0030*/ 	.byte	0x04, 0x05
        /*0032*/ 	.short	(.L_222 - .L_221)
.L_221:
        /*0034*/ 	.word	0x00000100
        /*0038*/ 	.word	0x00000001
        /*003c*/ 	.word	0x00000001


	//----- nvinfo : EIATTR_CBANK_PARAM_SIZE
	.align		4
.L_222:
        /*0040*/ 	.byte	0x03, 0x19
        /*0042*/ 	.short	0x0418


	//----- nvinfo : EIATTR_PARAM_CBANK
	.align		4
        /*0044*/ 	.byte	0x04, 0x0a
        /*0046*/ 	.short	(.L_224 - .L_223)
	.align		4
.L_223:
        /*0048*/ 	.word	index@(.nv.constant0._ZN7cutlass13device_kernelIN5flash19enable_sm80_to_sm89INS1_16FlashAttnFwdSm80INS1_25CollectiveMainloopFwdSm80ILi8ELi1ELb1EN4cute5tupleIJNS5_1CILi128EEES8_S8_EEELi128ENS_10bfloat16_tEfNS_4arch4Sm80ELb1ELb0ELb0ELb1ELb1ELb1ELb1ELb0EEENS1_21CollectiveEpilogueFwdIS9_NS6_IJNS7_ILi1EEESF_SF_EEESA_SC_Li256ELb1ELb1ELb0ELb0EEENS1_19SingleTileSchedulerILb1ELb0ELb1ELi128EEEEEEEEEvNT_6ParamsE)
        /*004c*/ 	.short	0x0380
        /*004e*/ 	.short	0x0418


	//----- nvinfo : EIATTR_SW_WAR
	.align		4
.L_224:
        /*0050*/ 	.byte	0x04, 0x36
        /*0052*/ 	.short	(.L_226 - .L_225)
.L_225:
        /*0054*/ 	.word	0x00000008
.L_226:


//--------------------- .nv.info._ZN7cutlass13device_kernelIN5flash19enable_sm80_to_sm89INS1_16FlashAttnFwdSm80INS1_25CollectiveMainloopFwdSm80ILi4ELi1ELb0EN4cute5tupleIJNS5_1CILi128EEENS7_ILi64EEES8_EEELi128ENS_10bfloat16_tEfNS_4arch4Sm80ELb0ELb0ELb0ELb0ELb1ELb0ELb1ELb0EEENS1_21CollectiveEpilogueFwdINS6_IJS8_S8_S9_EEENS6_IJNS7_ILi1EEESH_SH_EEESB_SD_Li128ELb0ELb1ELb0ELb0EEENS1_19SingleTileSchedulerILb0ELb0ELb1ELi128EEEEEEEEEvNT_6ParamsE --------------------------
	.section	.nv.info._ZN7cutlass13device_kernelIN5flash19enable_sm80_to_sm89INS1_16FlashAttnFwdSm80INS1_25CollectiveMainloopFwdSm80ILi4ELi1ELb0EN4cute5tupleIJNS5_1CILi128EEENS7_ILi64EEES8_EEELi128ENS_10bfloat16_tEfNS_4arch4Sm80ELb0ELb0ELb0ELb0ELb1ELb0ELb1ELb0EEENS1_21CollectiveEpilogueFwdINS6_IJS8_S8_S9_EEENS6_IJNS7_ILi1EEESH_SH_EEESB_SD_Li128ELb0ELb1ELb0ELb0EEENS1_19SingleTileSchedulerILb0ELb0ELb1ELi128EEEEEEEEEvNT_6ParamsE,"",@"SHT_CUDA_INFO"
	.sectionflags	@""
	.align	4


	//----- nvinfo : EIATTR_CUDA_API_VERSION
	.align		4
        /*0000*/ 	.byte	0x04, 0x37
        /*0002*/ 	.short	(.L_228 - .L_227)
.L_227:
        /*0004*/ 	.word	0x00000082


	//----- nvinfo : EIATTR_KPARAM_INFO
	.align		4
.L_228:
        /*0008*/ 	.byte	0x04, 0x17
        /*000a*/ 	.short	(.L_230 - .L_229)
.L_229:
        /*000c*/ 	.word	0x00000000
        /*0010*/ 	.short	0x0000
        /*0012*/ 	.short	0x0000
        /*0014*/ 	.byte	0x00, 0xf0, 0x61, 0x10


	//----- nvinfo : EIATTR_SPARSE_MMA_MASK
	.align		4
.L_230:
        /*0018*/ 	.byte	0x03, 0x50
        /*001a*/ 	.short	0x0000


	//----- nvinfo : EIATTR_MAXREG_COUNT
	.align		4
        /*001c*/ 	.byte	0x03, 0x1b
        /*001e*/ 	.short	0x00ff


	//----- nvinfo : EIATTR_MERCURY_ISA_VERSION
	.align		4
        /*0020*/ 	.byte	0x03, 0x5f
        /*0022*/ 	.short	0x0101


	//----- nvinfo : EIATTR_VRC_CTA_INIT_COUNT
	.align		4
        /*0024*/ 	.byte	0x02, 0x4a
	.zero		1
	.zero		1


	//----- nvinfo : EIATTR_EXIT_INSTR_OFFSETS
	.align		4
        /*0028*/ 	.byte	0x04, 0x1c
        /*002a*/ 	.short	(.L_232 - .L_231)


	//   ....[0]....
.L_231:
        /*002c*/ 	.word	0x00000010


	//----- nvinfo : EIATTR_MAX_THREADS
	.align		4
.L_232:
        /*0030*/ 	.byte	0x04, 0x05
        /*0032*/ 	.short	(.L_234 - .L_233)
.L_233:
        /*0034*/ 	.word	0x00000080
        /*0038*/ 	.word	0x00000001
        /*003c*/ 	.word	0x00000001


	//----- nvinfo : EIATTR_CBANK_PARAM_SIZE
	.align		4
.L_234:
        /*0040*/ 	.byte	0x03, 0x19
        /*0042*/ 	.short	0x0418


	//----- nvinfo : EIATTR_PARAM_CBANK
	.align		4
        /*0044*/ 	.byte	0x04, 0x0a
        /*0046*/ 	.short	(.L_236 - .L_235)
	.align		4
.L_235:
        /*0048*/ 	.word	index@(.nv.constant0._ZN7cutlass13device_kernelIN5flash19enable_sm80_to_sm89INS1_16FlashAttnFwdSm80INS1_25CollectiveMainloopFwdSm80ILi4ELi1ELb0EN4cute5tupleIJNS5_1CILi128EEENS7_ILi64EEES8_EEELi128ENS_10bfloat16_tEfNS_4arch4Sm80ELb0ELb0ELb0ELb0ELb1ELb0ELb1ELb0EEENS1_21CollectiveEpilogueFwdINS6_IJS8_S8_S9_EEENS6_IJNS7_ILi1EEESH_SH_EEESB_SD_Li128ELb0ELb1ELb0ELb0EEENS1_19SingleTileSchedulerILb0ELb0ELb1ELi128EEEEEEEEEvNT_6ParamsE)
        /*004c*/ 	.short	0x0380
        /*004e*/ 	.short	0x0418


	//----- nvinfo : EIATTR_SW_WAR
	.align		4
.L_236:
        /*0050*/ 	.byte	0x04, 0x36
        /*0052*/ 	.short	(.L_238 - .L_237)
.L_237:
        /*0054*/ 	.word	0x00000008
.L_238:


//--------------------- .nv.info._ZN7cutlass13device_kernelIN5flash19enable_sm80_to_sm89INS1_16FlashAttnFwdSm80INS1_25CollectiveMainloopFwdSm80ILi4ELi1ELb0EN4cute5tupleIJNS5_1CILi128EEENS7_ILi64EEES8_EEELi128ENS_10bfloat16_tEfNS_4arch4Sm80ELb0ELb0ELb0ELb1ELb1ELb0ELb1ELb0EEENS1_21CollectiveEpilogueFwdINS6_IJS8_S8_S9_EEENS6_IJNS7_ILi1EEESH_SH_EEESB_SD_Li128ELb1ELb1ELb0ELb0EEENS1_19SingleTileSchedulerILb1ELb0ELb1ELi128EEEEEEEEEvNT_6ParamsE --------------------------
	.section	.nv.info._ZN7cutlass13device_kernelIN5flash19enable_sm80_to_sm89INS1_16FlashAttnFwdSm80INS1_25CollectiveMainloopFwdSm80ILi4ELi1ELb0EN4cute5tupleIJNS5_1CILi128EEENS7_ILi64EEES8_EEELi128ENS_10bfloat16_tEfNS_4arch4Sm80ELb0ELb0ELb0ELb1ELb1ELb0ELb1ELb0EEENS1_21CollectiveEpilogueFwdINS6_IJS8_S8_S9_EEENS6_IJNS7_ILi1EEESH_SH_EEESB_SD_Li128ELb1ELb1ELb0ELb0EEENS1_19SingleTileSchedulerILb1ELb0ELb1ELi128EEEEEEEEEvNT_6ParamsE,"",@"SHT_CUDA_INFO"
	.sectionflags	@""
	.align	4


	//----- nvinfo : EIATTR_CUDA_API_VERSION
	.align		4
        /*0000*/ 	.byte	0x04, 0x37
        /*0002*/ 	.short	(.L_240 - .L_239)
.L_239:
        /*0004*/ 	.word	0x00000082


	//----- nvinfo : EIATTR_KPARAM_INFO
	.align		4
.L_240:
        /*0008*/ 	.byte	0x04, 0x17
        /*000a*/ 	.short	(.L_242 - .L_241)
.L_241:
        /*000c*/ 	.word	0x00000000
        /*0010*/ 	.short	0x0000
        /*0012*/ 	.short	0x0000
        /*0014*/ 	.byte	0x00, 0xf0, 0x61, 0x10


	//----- nvinfo : EIATTR_SPARSE_MMA_MASK
	.align		4
.L_242:
        /*0018*/ 	.byte	0x03, 0x50
        /*001a*/ 	.short	0x0000


	//----- nvinfo : EIATTR_MAXREG_COUNT
	.align		4
        /*001c*/ 	.byte	0x03, 0x1b
        /*001e*/ 	.short	0x00ff


	//----- nvinfo : EIATTR_MERCURY_ISA_VERSION
	.align		4
        /*0020*/ 	.byte	0x03, 0x5f
        /*0022*/ 	.short	0x0101


	//----- nvinfo : EIATTR_VRC_CTA_INIT_COUNT
	.align		4
        /*0024*/ 	.byte	0x02, 0x4a
	.zero		1
	.zero		1


	//----- nvinfo : EIATTR_EXIT_INSTR_OFFSETS
	.align		4
        /*0028*/ 	.byte	0x04, 0x1c
        /*002a*/ 	.short	(.L_244 - .L_243)


	//   ....[0]....
.L_243:
        /*002c*/ 	.word	0x00000010


	//----- nvinfo : EIATTR_MAX_THREADS
	.align		4
.L_244:
        /*0030*/ 	.byte	0x04, 0x05
        /*0032*/ 	.short	(.L_246 - .L_245)
.L_245:
        /*0034*/ 	.word	0x00000080
        /*0038*/ 	.word	0x00000001
        /*003c*/ 	.word	0x00000001


	//----- nvinfo : EIATTR_CBANK_PARAM_SIZE
	.align		4
.L_246:
        /*0040*/ 	.byte	0x03, 0x19
        /*0042*/ 	.short	0x0418


	//----- nvinfo : EIATTR_PARAM_CBANK
	.align		4
        /*0044*/ 	.byte	0x04, 0x0a
        /*0046*/ 	.short	(.L_248 - .L_247)
	.align		4
.L_247:
        /*0048*/ 	.word	index@(.nv.constant0._ZN7cutlass13device_kernelIN5flash19enable_sm80_to_sm89INS1_16FlashAttnFwdSm80INS1_25CollectiveMainloopFwdSm80ILi4ELi1ELb0EN4cute5tupleIJNS5_1CILi128EEENS7_ILi64EEES8_EEELi128ENS_10bfloat16_tEfNS_4arch4Sm80ELb0ELb0ELb0ELb1ELb1ELb0ELb1ELb0EEENS1_21CollectiveEpilogueFwdINS6_IJS8_S8_S9_EEENS6_IJNS7_ILi1EEESH_SH_EEESB_SD_Li128ELb1ELb1ELb0ELb0EEENS1_19SingleTileSchedulerILb1ELb0ELb1ELi128EEEEEEEEEvNT_6ParamsE)
        /*004c*/ 	.short	0x0380
        /*004e*/ 	.short	0x0418


	//----- nvinfo : EIATTR_SW_WAR
	.align		4
.L_248:
        /*0050*/ 	.byte	0x04, 0x36
        /*0052*/ 	.short	(.L_250 - .L_249)
.L_249:
        /*0054*/ 	.word	0x00000008
.L_250:


//--------------------- .nv.info._ZN7cutlass13device_kernelIN5flash19enable_sm80_to_sm89INS1_16FlashAttnFwdSm80INS1_25CollectiveMainloopFwdSm80ILi4ELi1ELb0EN4cute5tupleIJNS5_1CILi128EEENS7_ILi64EEES8_EEELi128ENS_10bfloat16_tEfNS_4arch4Sm80ELb0ELb0ELb0ELb1ELb1ELb1ELb1ELb0EEENS1_21CollectiveEpilogueFwdINS6_IJS8_S8_S9_EEENS6_IJNS7_ILi1EEESH_SH_EEESB_SD_Li128ELb1ELb1ELb0ELb0EEENS1_19SingleTileSchedulerILb1ELb0ELb1ELi128EEEEEEEEEvNT_6ParamsE --------------------------
	.section	.nv.info._ZN7cutlass13device_kernelIN5flash19enable_sm80_to_sm89INS1_16FlashAttnFwdSm80INS1_25CollectiveMainloopFwdSm80ILi4ELi1ELb0EN4cute5tupleIJNS5_1CILi128EEENS7_ILi64EEES8_EEELi128ENS_10bfloat16_tEfNS_4arch4Sm80ELb0ELb0ELb0ELb1ELb1ELb1ELb1ELb0EEENS1_21CollectiveEpilogueFwdINS6_IJS8_S8_S9_EEENS6_IJNS7_ILi1EEESH_SH_EEESB_SD_Li128ELb1ELb1ELb0ELb0EEENS1_19SingleTileSchedulerILb1ELb0ELb1ELi128EEEEEEEEEvNT_6ParamsE,"",@"SHT_CUDA_INFO"
	.sectionflags	@""
	.align	4


	//----- nvinfo : EIATTR_CUDA_API_VERSION
	.align		4
        /*0000*/ 	.byte	0x04, 0x37
        /*0002*/ 	.short	(.L_252 - .L_251)
.L_251:
        /*0004*/ 	.word	0x00000082


	//----- nvinfo : EIATTR_KPARAM_INFO
	.align		4
.L_252:
        /*0008*/ 	.byte	0x04, 0x17
        /*000a*/ 	.short	(.L_254 - .L_253)
.L_253:
        /*000c*/ 	.word	0x00000000
        /*0010*/ 	.short	0x0000
        /*0012*/ 	.short	0x0000
        /*0014*/ 	.byte	0x00, 0xf0, 0x61, 0x10


	//----- nvinfo : EIATTR_SPARSE_MMA_MASK
	.align		4
.L_254:
        /*0018*/ 	.byte	0x03, 0x50
        /*001a*/ 	.short	0x0000


	//----- nvinfo : EIATTR_MAXREG_COUNT
	.align		4
        /*001c*/ 	.byte	0x03, 0x1b
        /*001e*/ 	.short	0x00ff


	//----- nvinfo : EIATTR_MERCURY_ISA_VERSION
	.align		4
        /*0020*/ 	.byte	0x03, 0x5f
        /*0022*/ 	.short	0x0101


	//----- nvinfo : EIATTR_VRC_CTA_INIT_COUNT
	.align		4
        /*0024*/ 	.byte	0x02, 0x4a
	.zero		1
	.zero		1


	//----- nvinfo : EIATTR_EXIT_INSTR_OFFSETS
	.align		4
        /*0028*/ 	.byte	0x04, 0x1c
        /*002a*/ 	.short	(.L_256 - .L_255)


	//   ....[0]....
.L_255:
        /*002c*/ 	.word	0x00000010


	//----- nvinfo : EIATTR_MAX_THREADS
	.align		4
.L_256:
        /*0030*/ 	.byte	0x04, 0x05
        /*0032*/ 	.short	(.L_258 - .L_257)
.L_257:
        /*0034*/ 	.word	0x00000080
        /*0038*/ 	.word	0x00000001
        /*003c*/ 	.word	0x00000001


	//----- nvinfo : EIATTR_CBANK_PARAM_SIZE
	.align		4
.L_258:
        /*0040*/ 	.byte	0x03, 0x19
        /*0042*/ 	.short	0x0418


	//----- nvinfo : EIATTR_PARAM_CBANK
	.align		4
        /*0044*/ 	.byte	0x04, 0x0a
        /*0046*/ 	.short	(.L_260 - .L_259)
	.align		4
.L_259:
        /*0048*/ 	.word	index@(.nv.constant0._ZN7cutlass13device_kernelIN5flash19enable_sm80_to_sm89INS1_16FlashAttnFwdSm80INS1_25CollectiveMainloopFwdSm80ILi4ELi1ELb0EN4cute5tupleIJNS5_1CILi128EEENS7_ILi64EEES8_EEELi128ENS_10bfloat16_tEfNS_4arch4Sm80ELb0ELb0ELb0ELb1ELb1ELb1ELb1ELb0EEENS1_21CollectiveEpilogueFwdINS6_IJS8_S8_S9_EEENS6_IJNS7_ILi1EEESH_SH_EEESB_SD_Li128ELb1ELb1ELb0ELb0EEENS1_19SingleTileSchedulerILb1ELb0ELb1ELi128EEEEEEEEEvNT_6ParamsE)
        /*004c*/ 	.short	0x0380
        /*004e*/ 	.short	0x0418


	//----- nvinfo : EIATTR_SW_WAR
	.align		4
.L_260:
        /*0050*/ 	.byte	0x04, 0x36
        /*0052*/ 	.short	(.L_262 - .L_261)
.L_261:
        /*0054*/ 	.word	0x00000008
.L_262:


//--------------------- .nv.info._ZN7cutlass13device_kernelIN5flash19enable_sm80_to_sm89INS1_16FlashAttnFwdSm80INS1_25CollectiveMainloopFwdSm80ILi4ELi1ELb0EN4cute5tupleIJNS5_1CILi128EEENS7_ILi48EEES8_EEELi128ENS_10bfloat16_tEfNS_4arch4Sm80ELb0ELb1ELb0ELb0ELb1ELb0ELb1ELb0EEENS1_21CollectiveEpilogueFwdINS6_IJS8_S8_S9_EEENS6_IJNS7_ILi1EEESH_SH_EEESB_SD_Li128ELb0ELb1ELb0ELb0EEENS1_19SingleTileSchedulerILb0ELb0ELb1ELi128EEEEEEEEEvNT_6ParamsE --------------------------
	.section	.nv.info._ZN7cutlass13device_kernelIN5flash19enable_sm80_to_sm89INS1_16FlashAttnFwdSm80INS1_25CollectiveMainloopFwdSm80ILi4ELi1ELb0EN4cute5tupleIJNS5_1CILi128EEENS7_ILi48EEES8_EEELi128ENS_10bfloat16_tEfNS_4arch4Sm80ELb0ELb1ELb0ELb0ELb1ELb0ELb1ELb0EEENS1_21CollectiveEpilogueFwdINS6_IJS8_S8_S9_EEENS6_IJNS7_ILi1EEESH_SH_EEESB_SD_Li128ELb0ELb1ELb0ELb0EEENS1_19SingleTileSchedulerILb0ELb0ELb1ELi128EEEEEEEEEvNT_6ParamsE,"",@"SHT_CUDA_INFO"
	.sectionflags	@""
	.align	4


	//----- nvinfo : EIATTR_CUDA_API_VERSION
	.align		4
        /*0000*/ 	.byte	0x04, 0x37
        /*0002*/ 	.short	(.L_264 - .L_263)
.L_263:
        /*0004*/ 	.word	0x00000082


	//----- nvinfo : EIATTR_KPARAM_INFO
	.align		4
.L_264:
        /*0008*/ 	.byte	0x04, 0x17
        /*000a*/ 	.short	(.L_266 - .L_265)
.L_265:
        /*000c*/ 	.word	0x00000000
        /*0010*/ 	.short	0x0000
        /*0012*/ 	.short	0x0000
        /*0014*/ 	.byte	0x00, 0xf0, 0x61, 0x10


	//----- nvinfo : EIATTR_SPARSE_MMA_MASK
	.align		4
.L_266:
        /*0018*/ 	.byte	0x03, 0x50
        /*001a*/ 	.short	0x0000


	//----- nvinfo : EIATTR_MAXREG_COUNT
	.align		4
        /*001c*/ 	.byte	0x03, 0x1b
        /*001e*/ 	.short	0x00ff


	//----- nvinfo : EIATTR_MERCURY_ISA_VERSION
	.align		4
        /*0020*/ 	.byte	0x03, 0x5f
        /*0022*/ 	.short	0x0101


	//----- nvinfo : EIATTR_VRC_CTA_INIT_COUNT
	.align		4
        /*0024*/ 	.byte	0x02, 0x4a
	.zero		1
	.zero		1


	//----- nvinfo : EIATTR_EXIT_INSTR_OFFSETS
	.align		4
        /*0028*/ 	.byte	0x04, 0x1c
        /*002a*/ 	.short	(.L_268 - .L_267)


	//   ....[0]....
.L_267:
        /*002c*/ 	.word	0x00000010


	//----- nvinfo : EIATTR_MAX_THREADS
	.align		4
.L_268:
        /*0030*/ 	.byte	0x04, 0x05
        /*0032*/ 	.short	(.L_270 - .L_269)
.L_269:
        /*0034*/ 	.word	0x00000080
        /*0038*/ 	.word	0x00000001
        /*003c*/ 	.word	0x00000001


	//----- nvinfo : EIATTR_CBANK_PARAM_SIZE
	.align		4
.L_270:
        /*0040*/ 	.byte	0x03, 0x19
        /*0042*/ 	.short	0x0418


	//----- nvinfo : EIATTR_PARAM_CBANK
	.align		4
        /*0044*/ 	.byte	0x04, 0x0a
        /*0046*/ 	.short	(.L_272 - .L_271)
	.align		4
.L_271:
        /*0048*/ 	.word	index@(.nv.constant0._ZN7cutlass13device_kernelIN5flash19enable_sm80_to_sm89INS1_16FlashAttnFwdSm80INS1_25CollectiveMainloopFwdSm80ILi4ELi1ELb0EN4cute5tupleIJNS5_1CILi128EEENS7_ILi48EEES8_EEELi128ENS_10bfloat16_tEfNS_4arch4Sm80ELb0ELb1ELb0ELb0ELb1ELb0ELb1ELb0EEENS1_21CollectiveEpilogueFwdINS6_IJS8_S8_S9_EEENS6_IJNS7_ILi1EEESH_SH_EEESB_SD_Li128ELb0ELb1ELb0ELb0EEENS1_19SingleTileSchedulerILb0ELb0ELb1ELi128EEEEEEEEEvNT_6ParamsE)
        /*004c*/ 	.short	0x0380
        /*004e*/ 	.short	0x0418


	//----- nvinfo : EIATTR_SW_WAR
	.align		4
.L_272:
        /*0050*/ 	.byte	0x04, 0x36
        /*0052*/ 	.short	(.L_274 - .L_273)
.L_273:
        /*0054*/ 	.word	0x00000008
.L_274:


//--------------------- .nv.info._ZN7cutlass13device_kernelIN5flash19enable_sm80_to_sm89INS1_16FlashAttnFwdSm80INS1_25CollectiveMainloopFwdSm80ILi4ELi1ELb0EN4cute5tupleIJNS5_1CILi128EEENS7_ILi48EEES8_EEELi128ENS_10bfloat16_tEfNS_4arch4Sm80ELb0ELb1ELb0ELb1ELb1ELb0ELb1ELb0EEENS1_21CollectiveEpilogueFwdINS6_IJS8_S8_S9_EEENS6_IJNS7_ILi1EEESH_SH_EEESB_SD_Li128ELb1ELb1ELb0ELb0EEENS1_19SingleTileSchedulerILb1ELb0ELb1ELi128EEEEEEEEEvNT_6ParamsE --------------------------
	.section	.nv.info._ZN7cutlass13device_kernelIN5flash19enable_sm80_to_sm89INS1_16FlashAttnFwdSm80INS1_25CollectiveMainloopFwdSm80ILi4ELi1ELb0EN4cute5tupleIJNS5_1CILi128EEENS7_ILi48EEES8_EEELi128ENS_10bfloat16_tEfNS_4arch4Sm80ELb0ELb1ELb0ELb1ELb1ELb0ELb1ELb0EEENS1_21CollectiveEpilogueFwdINS6_IJS8_S8_S9_EEENS6_IJNS7_ILi1EEESH_SH_EEESB_SD_Li128ELb1ELb1ELb0ELb0EEENS1_19SingleTileSchedulerILb1ELb0ELb1ELi128EEEEEEEEEvNT_6ParamsE,"",@"SHT_CUDA_INFO"
	.sectionflags	@""
	.align	4


	//----- nvinfo : EIATTR_CUDA_API_VERSION
	.align		4
        /*0000*/ 	.byte	0x04, 0x37
        /*0002*/ 	.short	(.L_276 - .L_275)
.L_275:
        /*0004*/ 	.word	0x00000082


	//----- nvinfo : EIATTR_KPARAM_INFO
	.align		4
.L_276:
        /*0008*/ 	.byte	0x04, 0x17
        /*000a*/ 	.short	(.L_278 - .L_277)
.L_277:
        /*000c*/ 	.word	0x00000000
        /*0010*/ 	.short	0x0000
        /*0012*/ 	.short	0x0000
        /*0014*/ 	.byte	0x00, 0xf0, 0x61, 0x10


	//----- nvinfo : EIATTR_SPARSE_MMA_MASK
	.align		4
.L_278:
        /*0018*/ 	.byte	0x03, 0x50
        /*001a*/ 	.short	0x0000


	//----- nvinfo : EIATTR_MAXREG_COUNT
	.align		4
        /*001c*/ 	.byte	0x03, 0x1b
        /*001e*/ 	.short	0x00ff


	//----- nvinfo : EIATTR_MERCURY_ISA_VERSION
	.align		4
        /*0020*/ 	.byte	0x03, 0x5f
        /*0022*/ 	.short	0x0101


	//----- nvinfo : EIATTR_VRC_CTA_INIT_COUNT
	.align		4
        /*0024*/ 	.byte	0x02, 0x4a
	.zero		1
	.zero		1


	//----- nvinfo : EIATTR_EXIT_INSTR_OFFSETS
	.align		4
        /*0028*/ 	.byte	0x04, 0x1c
        /*002a*/ 	.short	(.L_280 - .L_279)


	//   ....[0]....
.L_279:
        /*002c*/ 	.word	0x00000010


	//----- nvinfo : EIATTR_MAX_THREADS
	.align		4
.L_280:
        /*0030*/ 	.byte	0x04, 0x05
        /*0032*/ 	.short	(.L_282 - .L_281)
.L_281:
        /*0034*/ 	.word	0x00000080
        /*0038*/ 	.word	0x00000001
        /*003c*/ 	.word	0x00000001


	//----- nvinfo : EIATTR_CBANK_PARAM_SIZE
	.align		4
.L_282:
        /*0040*/ 	.byte	0x03, 0x19
        /*0042*/ 	.short	0x0418


	//----- nvinfo : EIATTR_PARAM_CBANK
	.align		4
        /*0044*/ 	.byte	0x04, 0x0a
        /*0046*/ 	.short	(.L_284 - .L_283)
	.align		4
.L_283:
        /*0048*/ 	.word	index@(.nv.constant0._ZN7cutlass13device_kernelIN5flash19enable_sm80_to_sm89INS1_16FlashAttnFwdSm80INS1_25CollectiveMainloopFwdSm80ILi4ELi1ELb0EN4cute5tupleIJNS5_1CILi128EEENS7_ILi48EEES8_EEELi128ENS_10bfloat16_tEfNS_4arch4Sm80ELb0ELb1ELb0ELb1ELb1ELb0ELb1ELb0EEENS1_21CollectiveEpilogueFwdINS6_IJS8_S8_S9_EEENS6_IJNS7_ILi1EEESH_SH_EEESB_SD_Li128ELb1ELb1ELb0ELb0EEENS1_19SingleTileSchedulerILb1ELb0ELb1ELi128EEEEEEEEEvNT_6ParamsE)
        /*004c*/ 	.short	0x0380
        /*004e*/ 	.short	0x0418


	//----- nvinfo : EIATTR_SW_WAR
	.align		4
.L_284:
        /*0050*/ 	.byte	0x04, 0x36
        /*0052*/ 	.short	(.L_286 - .L_285)
.L_285:
        /*0054*/ 	.word	0x00000008
.L_286:


//--------------------- .nv.info._ZN7cutlass13device_kernelIN5flash19enable_sm80_to_sm89INS1_16FlashAttnFwdSm80INS1_25CollectiveMainloopFwdSm80ILi4ELi1ELb0EN4cute5tupleIJNS5_1CILi128EEENS7_ILi48EEES8_EEELi128ENS_10bfloat16_tEfNS_4arch4Sm80ELb0ELb1ELb0ELb1ELb1ELb1ELb1ELb0EEENS1_21CollectiveEpilogueFwdINS6_IJS8_S8_S9_EEENS6_IJNS7_ILi1EEESH_SH_EEESB_SD_Li128ELb1ELb1ELb0ELb0EEENS1_19SingleTileSchedulerILb1ELb0ELb1ELi128EEEEEEEEEvNT_6ParamsE --------------------------
	.section	.nv.info._ZN7cutlass13device_kernelIN5flash19enable_sm80_to_sm89INS1_16FlashAttnFwdSm80INS1_25CollectiveMainloopFwdSm80ILi4ELi1ELb0EN4cute5tupleIJNS5_1CILi128EEENS7_ILi48EEES8_EEELi128ENS_10bfloat16_tEfNS_4arch4Sm80ELb0ELb1ELb0ELb1ELb1ELb1ELb1ELb0EEENS1_21CollectiveEpilogueFwdINS6_IJS8_S8_S9_EEENS6_IJNS7_ILi1EEESH_SH_EEESB_SD_Li128ELb1ELb1ELb0ELb0EEENS1_19SingleTileSchedulerILb1ELb0ELb1ELi128EEEEEEEEEvNT_6ParamsE,"",@"SHT_CUDA_INFO"
	.sectionflags	@""
	.align	4


	//----- nvinfo : EIATTR_CUDA_API_VERSION
	.align		4
        /*0000*/ 	.byte	0x04, 0x37
        /*0002*/ 	.short	(.L_288 - .L_287)
.L_287:
        /*0004*/ 	.word	0x00000082


	//----- nvinfo : EIATTR_KPARAM_INFO
	.align		4
.L_288:
        /*0008*/ 	.byte	0x04, 0x17
        /*000a*/ 	.short	(.L_290 - .L_289)
.L_289:
        /*000c*/ 	.word	0x00000000
        /*0010*/ 	.short	0x0000
        /*0012*/ 	.short	0x0000
        /*0014*/ 	.byte	0x00, 0xf0, 0x61, 0x10


	//----- nvinfo : EIATTR_SPARSE_MMA_MASK
	.align		4
.L_290:
        /*0018*/ 	.byte	0x03, 0x50
        /*001a*/ 	.short	0x0000


	//----- nvinfo : EIATTR_MAXREG_COUNT
	.align		4
        /*001c*/ 	.byte	0x03, 0x1b
        /*001e*/ 	.short	0x00ff


	//----- nvinfo : EIATTR_MERCURY_ISA_VERSION
	.align		4
        /*0020*/ 	.byte	0x03, 0x5f
        /*0022*/ 	.short	0x0101


	//----- nvinfo : EIATTR_VRC_CTA_INIT_COUNT
	.align		4
        /*0024*/ 	.byte	0x02, 0x4a
	.zero		1
	.zero		1


	//----- nvinfo : EIATTR_EXIT_INSTR_OFFSETS
	.align		4
        /*0028*/ 	.byte	0x04, 0x1c
        /*002a*/ 	.short	(.L_292 - .L_291)


	//   ....[0]....
.L_291:
        /*002c*/ 	.word	0x00000010


	//----- nvinfo : EIATTR_MAX_THREADS
	.align		4
.L_292:
        /*0030*/ 	.byte	0x04, 0x05
        /*0032*/ 	.short	(.L_294 - .L_293)
.L_293:
        /*0034*/ 	.word	0x00000080
        /*0038*/ 	.word	0x00000001
        /*003c*/ 	.word	0x00000001


	//----- nvinfo : EIATTR_CBANK_PARAM_SIZE
	.align		4
.L_294:
        /*0040*/ 	.byte	0x03, 0x19
        /*0042*/ 	.short	0x0418


	//----- nvinfo : EIATTR_PARAM_CBANK
	.align		4
        /*0044*/ 	.byte	0x04, 0x0a
        /*0046*/ 	.short	(.L_296 - .L_295)
	.align		4
.L_295:
        /*0048*/ 	.word	index@(.nv.constant0._ZN7cutlass13device_kernelIN5flash19enable_sm80_to_sm89INS1_16FlashAttnFwdSm80INS1_25CollectiveMainloopFwdSm80ILi4ELi1ELb0EN4cute5tupleIJNS5_1CILi128EEENS7_ILi48EEES8_EEELi128ENS_10bfloat16_tEfNS_4arch4Sm80ELb0ELb1ELb0ELb1ELb1ELb1ELb1ELb0EEENS1_21CollectiveEpilogueFwdINS6_IJS8_S8_S9_EEENS6_IJNS7_ILi1EEESH_SH_EEESB_SD_Li128ELb1ELb1ELb0ELb0EEENS1_19SingleTileSchedulerILb1ELb0ELb1ELi128EEEEEEEEEvNT_6ParamsE)
        /*004c*/ 	.short	0x0380
        /*004e*/ 	.short	0x0418


	//----- nvinfo : EIATTR_SW_WAR
	.align		4
.L_296:
        /*0050*/ 	.byte	0x04, 0x36
        /*0052*/ 	.short	(.L_298 - .L_297)
.L_297:
        /*0054*/ 	.word	0x00000008
.L_298:


//--------------------- .nv.info._ZN7cutlass13device_kernelIN5flash19enable_sm80_to_sm89INS1_16FlashAttnFwdSm80INS1_25CollectiveMainloopFwdSm80ILi4ELi1ELb0EN4cute5tupleIJNS5_1CILi128EEENS7_ILi64EEES8_EEELi128ENS_10bfloat16_tEfNS_4arch4Sm80ELb1ELb0ELb0ELb0ELb1ELb0ELb1ELb0EEENS1_21CollectiveEpilogueFwdINS6_IJS8_S8_S9_EEENS6_IJNS7_ILi1EEESH_SH_EEESB_SD_Li128ELb0ELb1ELb0ELb0EEENS1_30DynamicPersistentTileSchedulerILi128ELi128ELb0ELb1ELb0EEEEEEEEEvNT_6ParamsE --------------------------
	.section	.nv.info._ZN7cutlass13device_kernelIN5flash19enable_sm80_to_sm89INS1_16FlashAttnFwdSm80INS1_25CollectiveMainloopFwdSm80ILi4ELi1ELb0EN4cute5tupleIJNS5_1CILi128EEENS7_ILi64EEES8_EEELi128ENS_10bfloat16_tEfNS_4arch4Sm80ELb1ELb0ELb0ELb0ELb1ELb0ELb1ELb0EEENS1_21CollectiveEpilogueFwdINS6_IJS8_S8_S9_EEENS6_IJNS7_ILi1EEESH_SH_EEESB_SD_Li128ELb0ELb1ELb0ELb0EEENS1_30DynamicPersistentTileSchedulerILi128ELi128ELb0ELb1ELb0EEEEEEEEEvNT_6ParamsE,"",@"SHT_CUDA_INFO"
	.sectionflags	@""
	.align	4


	//----- nvinfo : EIATTR_CUDA_API_VERSION
	.align		4
        /*0000*/ 	.byte	0x04, 0x37
        /*0002*/ 	.short	(.L_300 - .L_299)
.L_299:
        /*0004*/ 	.word	0x00000082


	//----- nvinfo : EIATTR_KPARAM_INFO
	.align		4
.L_300:
        /*0008*/ 	.byte	0x04, 0x17
        /*000a*/ 	.short	(.L_302 - .L_301)
.L_301:
        /*000c*/ 	.word	0x00000000
        /*0010*/ 	.short	0x0000
        /*0012*/ 	.short	0x0000
        /*0014*/ 	.byte	0x00, 0xf0, 0xa1, 0x10


	//----- nvinfo : EIATTR_SPARSE_MMA_MASK
	.align		4
.L_302:
        /*0018*/ 	.byte	0x03, 0x50
        /*001a*/ 	.short	0x0000


	//----- nvinfo : EIATTR_MAXREG_COUNT
	.align		4
        /*001c*/ 	.byte	0x03, 0x1b
        /*001e*/ 	.short	0x00ff


	//----- nvinfo : EIATTR_MERCURY_ISA_VERSION
	.align		4
        /*0020*/ 	.byte	0x03, 0x5f
        /*0022*/ 	.short	0x0101


	//----- nvinfo : EIATTR_VRC_CTA_INIT_COUNT
	.align		4
        /*0024*/ 	.byte	0x02, 0x4a
	.zero		1
	.zero		1


	//----- nvinfo : EIATTR_EXIT_INSTR_OFFSETS
	.align		4
        /*0028*/ 	.byte	0x04, 0x1c
        /*002a*/ 	.short	(.L_304 - .L_303)


	//   ....[0]....
.L_303:
        /*002c*/ 	.word	0x00000010


	//----- nvinfo : EIATTR_MAX_THREADS
	.align		4
.L_304:
        /*0030*/ 	.byte	0x04, 0x05
        /*0032*/ 	.short	(.L_306 - .L_305)
.L_305:
        /*0034*/ 	.word	0x00000080
        /*0038*/ 	.word	0x00000001
        /*003c*/ 	.word	0x00000001


	//----- nvinfo : EIATTR_CBANK_PARAM_SIZE
	.align		4
.L_306:
        /*0040*/ 	.byte	0x03, 0x19
        /*0042*/ 	.short	0x0428


	//----- nvinfo : EIATTR_PARAM_CBANK
	.align		4
        /*0044*/ 	.byte	0x04, 0x0a
        /*0046*/ 	.short	(.L_308 - .L_307)
	.align		4
.L_307:
        /*0048*/ 	.word	index@(.nv.constant0._ZN7cutlass13device_kernelIN5flash19enable_sm80_to_sm89INS1_16FlashAttnFwdSm80INS1_25CollectiveMainloopFwdSm80ILi4ELi1ELb0EN4cute5tupleIJNS5_1CILi128EEENS7_ILi64EEES8_EEELi128ENS_10bfloat16_tEfNS_4arch4Sm80ELb1ELb0ELb0ELb0ELb1ELb0ELb1ELb0EEENS1_21CollectiveEpilogueFwdINS6_IJS8_S8_S9_EEENS6_IJNS7_ILi1EEESH_SH_EEESB_SD_Li128ELb0ELb1ELb0ELb0EEENS1_30DynamicPersistentTileSchedulerILi128ELi128ELb0ELb1ELb0EEEEEEEEEvNT_6ParamsE)
        /*004c*/ 	.short	0x0380
        /*004e*/ 	.short	0x0428


	//----- nvinfo : EIATTR_SW_WAR
	.align		4
.L_308:
        /*0050*/ 	.byte	0x04, 0x36
        /*0052*/ 	.short	(.L_310 - .L_309)
.L_309:
        /*0054*/ 	.word	0x00000008
.L_310:


//--------------------- .nv.info._ZN7cutlass13device_kernelIN5flash19enable_sm80_to_sm89INS1_16FlashAttnFwdSm80INS1_25CollectiveMainloopFwdSm80ILi4ELi1ELb0EN4cute5tupleIJNS5_1CILi128EEENS7_ILi64EEES8_EEELi128ENS_10bfloat16_tEfNS_4arch4Sm80ELb1ELb0ELb0ELb1ELb1ELb0ELb1ELb0EEENS1_21CollectiveEpilogueFwdINS6_IJS8_S8_S9_EEENS6_IJNS7_ILi1EEESH_SH_EEESB_SD_Li128ELb1ELb1ELb0ELb0EEENS1_19SingleTileSchedulerILb1ELb0ELb1ELi128EEEEEEEEEvNT_6ParamsE --------------------------
	.section	.nv.info._ZN7cutlass13device_kernelIN5flash19enable_sm80_to_sm89INS1_16FlashAttnFwdSm80INS1_25CollectiveMainloopFwdSm80ILi4ELi1ELb0EN4cute5tupleIJNS5_1CILi128EEENS7_ILi64EEES8_EEELi128ENS_10bfloat16_tEfNS_4arch4Sm80ELb1ELb0ELb0ELb1ELb1ELb0ELb1ELb0EEENS1_21CollectiveEpilogueFwdINS6_IJS8_S8_S9_EEENS6_IJNS7_ILi1EEESH_SH_EEESB_SD_Li128ELb1ELb1ELb0ELb0EEENS1_19SingleTileSchedulerILb1ELb0ELb1ELi128EEEEEEEEEvNT_6ParamsE,"",@"SHT_CUDA_INFO"
	.sectionflags	@""
	.align	4


	//----- nvinfo : EIATTR_CUDA_API_VERSION
	.align		4
        /*0000*/ 	.byte	0x04, 0x37
        /*0002*/ 	.short	(.L_312 - .L_311)
.L_311:
        /*0004*/ 	.word	0x00000082


	//----- nvinfo : EIATTR_KPARAM_INFO
	.align		4
.L_312:
        /*0008*/ 	.byte	0x04, 0x17
        /*000a*/ 	.short	(.L_314 - .L_313)
.L_313:
        /*000c*/ 	.word	0x00000000
        /*0010*/ 	.short	0x0000
        /*0012*/ 	.short	0x0000
        /*0014*/ 	.byte	0x00, 0xf0, 0x61, 0x10


	//----- nvinfo : EIATTR_SPARSE_MMA_MASK
	.align		4
.L_314:
        /*0018*/ 	.byte	0x03, 0x50
        /*001a*/ 	.short	0x0000


	//----- nvinfo : EIATTR_MAXREG_COUNT
	.align		4
        /*001c*/ 	.byte	0x03, 0x1b
        /*001e*/ 	.short	0x00ff


	//----- nvinfo : EIATTR_MERCURY_ISA_VERSION
	.align		4
        /*0020*/ 	.byte	0x03, 0x5f
        /*0022*/ 	.short	0x0101


	//----- nvinfo : EIATTR_VRC_CTA_INIT_COUNT
	.align		4
        /*0024*/ 	.byte	0x02, 0x4a
	.zero		1
	.zero		1


	//----- nvinfo : EIATTR_EXIT_INSTR_OFFSETS
	.align		4
        /*0028*/ 	.byte	0x04, 0x1c
        /*002a*/ 	.short	(.L_316 - .L_315)


	//   ....[0]....
.L_315:
        /*002c*/ 	.word	0x00000010


	//----- nvinfo : EIATTR_MAX_THREADS
	.align		4
.L_316:
        /*0030*/ 	.byte	0x04, 0x05
        /*0032*/ 	.short	(.L_318 - .L_317)
.L_317:
        /*0034*/ 	.word	0x00000080
        /*0038*/ 	.word	0x00000001
        /*003c*/ 	.word	0x00000001


	//----- nvinfo : EIATTR_CBANK_PARAM_SIZE
	.align		4
.L_318:
        /*0040*/ 	.byte	0x03, 0x19
        /*0042*/ 	.short	0x0418


	//----- nvinfo : EIATTR_PARAM_CBANK
	.align		4
        /*0044*/ 	.byte	0x04, 0x0a
        /*0046*/ 	.short	(.L_320 - .L_319)
	.align		4
.L_319:
        /*0048*/ 	.word	index@(.nv.constant0._ZN7cutlass13device_kernelIN5flash19enable_sm80_to_sm89INS1_16FlashAttnFwdSm80INS1_25CollectiveMainloopFwdSm80ILi4ELi1ELb0EN4cute5tupleIJNS5_1CILi128EEENS7_ILi64EEES8_EEELi128ENS_10bfloat16_tEfNS_4arch4Sm80ELb1ELb0ELb0ELb1ELb1ELb0ELb1ELb0EEENS1_21CollectiveEpilogueFwdINS6_IJS8_S8_S9_EEENS6_IJNS7_ILi1EEESH_SH_EEESB_SD_Li128ELb1ELb1ELb0ELb0EEENS1_19SingleTileSchedulerILb1ELb0ELb1ELi128EEEEEEEEEvNT_6ParamsE)
        /*004c*/ 	.short	0x0380
        /*004e*/ 	.short	0x0418


	//----- nvinfo : EIATTR_SW_WAR
	.align		4
.L_320:
        /*0050*/ 	.byte	0x04, 0x36
        /*0052*/ 	.short	(.L_322 - .L_321)
.L_321:
        /*0054*/ 	.word	0x00000008
.L_322:


//--------------------- .nv.info._ZN7cutlass13device_kernelIN5flash19enable_sm80_to_sm89INS1_16FlashAttnFwdSm80INS1_25CollectiveMainloopFwdSm80ILi4ELi1ELb0EN4cute5tupleIJNS5_1CILi128EEENS7_ILi64EEES8_EEELi128ENS_10bfloat16_tEfNS_4arch4Sm80ELb1ELb0ELb0ELb1ELb1ELb1ELb1ELb0EEENS1_21CollectiveEpilogueFwdINS6_IJS8_S8_S9_EEENS6_IJNS7_ILi1EEESH_SH_EEESB_SD_Li128ELb1ELb1ELb0ELb0EEENS1_19SingleTileSchedulerILb1ELb0ELb1ELi128EEEEEEEEEvNT_6ParamsE --------------------------
	.section	.nv.info._ZN7cutlass13device_kernelIN5flash19enable_sm80_to_sm89INS1_16FlashAttnFwdSm80INS1_25CollectiveMainloopFwdSm80ILi4ELi1ELb0EN4cute5tupleIJNS5_1CILi128EEENS7_ILi64EEES8_EEELi128ENS_10bfloat16_tEfNS_4arch4Sm80ELb1ELb0ELb0ELb1ELb1ELb1ELb1ELb0EEENS1_21CollectiveEpilogueFwdINS6_IJS8_S8_S9_EEENS6_IJNS7_ILi1EEESH_SH_EEESB_SD_Li128ELb1ELb1ELb0ELb0EEENS1_19SingleTileSchedulerILb1ELb0ELb1ELi128EEEEEEEEEvNT_6ParamsE,"",@"SHT_CUDA_INFO"
	.sectionflags	@""
	.align	4


	//----- nvinfo : EIATTR_CUDA_API_VERSION
	.align		4
        /*0000*/ 	.byte	0x04, 0x37
        /*0002*/ 	.short	(.L_324 - .L_323)
.L_323:
        /*0004*/ 	.word	0x00000082


	//----- nvinfo : EIATTR_KPARAM_INFO
	.align		4
.L_324:
        /*0008*/ 	.byte	0x04, 0x17
        /*000a*/ 	.short	(.L_326 - .L_325)
.L_325:
        /*000c*/ 	.word	0x00000000
        /*0010*/ 	.short	0x0000
        /*0012*/ 	.short	0x0000
        /*0014*/ 	.byte	0x00, 0xf0, 0x61, 0x10


	//----- nvinfo : EIATTR_SPARSE_MMA_MASK
	.align		4
.L_326:
        /*0018*/ 	.byte	0x03, 0x50
        /*001a*/ 	.short	0x0000


	//----- nvinfo : EIATTR_MAXREG_COUNT
	.align		4
        /*001c*/ 	.byte	0x03, 0x1b
        /*001e*/ 	.short	0x00ff


	//----- nvinfo : EIATTR_MERCURY_ISA_VERSION
	.align		4
        /*0020*/ 	.byte	0x03, 0x5f
        /*0022*/ 	.short	0x0101


	//----- nvinfo : EIATTR_VRC_CTA_INIT_COUNT
	.align		4
        /*0024*/ 	.byte	0x02, 0x4a
	.zero		1
	.zero		1


	//----- nvinfo : EIATTR_EXIT_INSTR_OFFSETS
	.align		4
        /*0028*/ 	.byte	0x04, 0x1c
        /*002a*/ 	.short	(.L_328 - .L_327)


	//   ....[0]....
.L_327:
        /*002c*/ 	.word	0x00000010


	//----- nvinfo : EIATTR_MAX_THREADS
	.align		4
.L_328:
        /*0030*/ 	.byte	0x04, 0x05
        /*0032*/ 	.short	(.L_330 - .L_329)
.L_329:
        /*0034*/ 	.word	0x00000080
        /*0038*/ 	.word	0x00000001
        /*003c*/ 	.word	0x00000001


	//----- nvinfo : EIATTR_CBANK_PARAM_SIZE
	.align		4
.L_330:
        /*0040*/ 	.byte	0x03, 0x19
        /*0042*/ 	.short	0x0418


	//----- nvinfo : EIATTR_PARAM_CBANK
	.align		4
        /*0044*/ 	.byte	0x04, 0x0a
        /*0046*/ 	.short	(.L_332 - .L_331)
	.align		4
.L_331:
        /*0048*/ 	.word	index@(.nv.constant0._ZN7cutlass13device_kernelIN5flash19enable_sm80_to_sm89INS1_16FlashAttnFwdSm80INS1_25CollectiveMainloopFwdSm80ILi4ELi1ELb0EN4cute5tupleIJNS5_1CILi128EEENS7_ILi64EEES8_EEELi128ENS_10bfloat16_tEfNS_4arch4Sm80ELb1ELb0ELb0ELb1ELb1ELb1ELb1ELb0EEENS1_21CollectiveEpilogueFwdINS6_IJS8_S8_S9_EEENS6_IJNS7_ILi1EEESH_SH_EEESB_SD_Li128ELb1ELb1ELb0ELb0EEENS1_19SingleTileSchedulerILb1ELb0ELb1ELi128EEEEEEEEEvNT_6ParamsE)
        /*004c*/ 	.short	0x0380
        /*004e*/ 	.short	0x0418


	//----- nvinfo : EIATTR_SW_WAR
	.align		4
.L_332:
        /*0050*/ 	.byte	0x04, 0x36
        /*0052*/ 	.short	(.L_334 - .L_333)
.L_333:
        /*0054*/ 	.word	0x00000008
.L_334:


//--------------------- .nv.callgraph             --------------------------
	.section	.nv.callgraph,"",@"SHT_CUDA_CALLGRAPH"
	.align	4
	.sectionentsize	8
	.align		4
        /*0000*/ 	.word	0x00000000
	.align		4
        /*0004*/ 	.word	0xffffffff
	.align		4
        /*0008*/ 	.word	0x00000000
	.align		4
        /*000c*/ 	.word	0xfffffffe
	.align		4
        /*0010*/ 	.word	0x00000000
	.align		4
        /*0014*/ 	.word	0xfffffffd
	.align		4
        /*0018*/ 	.word	0x00000000
	.align		4
        /*001c*/ 	.word	0xfffffffc


//--------------------- .nv.constant4             --------------------------
	.section	.nv.constant4,"a",@progbits
	.align	8
	.align		8
.nv.constant4:
        /*0000*/ 	.dword	_ZN72_INTERNAL_b387d70d_36_flash_fwd_hdim128_bf16_paged_sm80_cu_f3e6f9ee_28424cuda3std3__45__cpo5beginE
	.align		8
        /*0008*/ 	.dword	_ZN72_INTERNAL_b387d70d_36_flash_fwd_hdim128_bf16_paged_sm80_cu_f3e6f9ee_28424cuda3std3__45__cpo3endE
	.align		8
        /*0010*/ 	.dword	_ZN72_INTERNAL_b387d70d_36_flash_fwd_hdim128_bf16_paged_sm80_cu_f3e6f9ee_28424cuda3std3__45__cpo6cbeginE
	.align		8
        /*0018*/ 	.dword	_ZN72_INTERNAL_b387d70d_36_flash_fwd_hdim128_bf16_paged_sm80_cu_f3e6f9ee_28424cuda3std3__45__cpo4cendE
	.align		8
        /*0020*/ 	.dword	_ZN72_INTERNAL_b387d70d_36_flash_fwd_hdim128_bf16_paged_sm80_cu_f3e6f9ee_28424cuda3std3__474_GLOBAL__N__b387d70d_36_flash_fwd_hdim128_bf16_paged_sm80_cu_f3e6f9ee_28426ignoreE
	.align		8
        /*0028*/ 	.dword	_ZN72_INTERNAL_b387d70d_36_flash_fwd_hdim128_bf16_paged_sm80_cu_f3e6f9ee_28424cuda3std3__419piecewise_constructE
	.align		8
        /*0030*/ 	.dword	_ZN72_INTERNAL_b387d70d_36_flash_fwd_hdim128_bf16_paged_sm80_cu_f3e6f9ee_28424cuda3std3__48in_placeE
	.align		8
        /*0038*/ 	.dword	_ZN72_INTERNAL_b387d70d_36_flash_fwd_hdim128_bf16_paged_sm80_cu_f3e6f9ee_28424cuda3std6ranges3__45__cpo4swapE
	.align		8
        /*0040*/ 	.dword	_ZN72_INTERNAL_b387d70d_36_flash_fwd_hdim128_bf16_paged_sm80_cu_f3e6f9ee_28424cuda3std6ranges3__45__cpo9iter_moveE
	.align		8
        /*0048*/ 	.dword	_ZN72_INTERNAL_b387d70d_36_flash_fwd_hdim128_bf16_paged_sm80_cu_f3e6f9ee_28424cute7productE
	.align		8
        /*0050*/ 	.dword	_ZN72_INTERNAL_b387d70d_36_flash_fwd_hdim128_bf16_paged_sm80_cu_f3e6f9ee_28424cute1_E


//--------------------- .text._ZN7cutlass13device_kernelIN5flash19enable_sm80_to_sm89INS1_16FlashAttnFwdSm80INS1_25CollectiveMainloopFwdSm80ILi8ELi1ELb1EN4cute5tupleIJNS5_1CILi128EEES8_S8_EEELi128ENS_10bfloat16_tEfNS_4arch4Sm80ELb0ELb0ELb0ELb0ELb1ELb0ELb1ELb0EEENS1_21CollectiveEpilogueFwdIS9_NS6_IJNS7_ILi1EEESF_SF_EEESA_SC_Li256ELb0ELb1ELb0ELb0EEENS1_19SingleTileSchedulerILb0ELb0ELb1ELi128EEEEEEEEEvNT_6ParamsE --------------------------
	.section	.text._ZN7cutlass13device_kernelIN5flash19enable_sm80_to_sm89INS1_16FlashAttnFwdSm80INS1_25CollectiveMainloopFwdSm80ILi8ELi1ELb1EN4cute5tupleIJNS5_1CILi128EEES8_S8_EEELi128ENS_10bfloat16_tEfNS_4arch4Sm80ELb0ELb0ELb0ELb0ELb1ELb0ELb1ELb0EEENS1_21CollectiveEpilogueFwdIS9_NS6_IJNS7_ILi1EEESF_SF_EEESA_SC_Li256ELb0ELb1ELb0ELb0EEENS1_19SingleTileSchedulerILb0ELb0ELb1ELi128EEEEEEEEEvNT_6ParamsE,"ax",@progbits
	.align	128
.text._ZN7cutlass13device_kernelIN5flash19enable_sm80_to_sm89INS1_16FlashAttnFwdSm80INS1_25CollectiveMainloopFwdSm80ILi8ELi1ELb1EN4cute5tupleIJNS5_1CILi128EEES8_S8_EEELi128ENS_10bfloat16_tEfNS_4arch4Sm80ELb0ELb0ELb0ELb0ELb1ELb0ELb1ELb0EEENS1_21CollectiveEpilogueFwdIS9_NS6_IJNS7_ILi1EEESF_SF_EEESA_SC_Li256ELb0ELb1ELb0ELb0EEENS1_19SingleTileSchedulerILb0ELb0ELb1ELi128EEEEEEEEEvNT_6ParamsE:
        .type           _ZN7cutlass13device_kernelIN5flash19enable_sm80_to_sm89INS1_16FlashAttnFwdSm80INS1_25CollectiveMainloopFwdSm80ILi8ELi1ELb1EN4cute5tupleIJNS5_1CILi128EEES8_S8_EEELi128ENS_10bfloat16_tEfNS_4arch4Sm80ELb0ELb0ELb0ELb0ELb1ELb0ELb1ELb0EEENS1_21CollectiveEpilogueFwdIS9_NS6_IJNS7_ILi1EEESF_SF_EEESA_SC_Li256ELb0ELb1ELb0ELb0EEENS1_19SingleTileSchedulerILb0ELb0ELb1ELi128EEEEEEEEEvNT_6ParamsE,@function
        .size           _ZN7cutlass13device_kernelIN5flash19enable_sm80_to_sm89INS1_16FlashAttnFwdSm80INS1_25CollectiveMainloopFwdSm80ILi8ELi1ELb1EN4cute5tupleIJNS5_1CILi128EEES8_S8_EEELi128ENS_10bfloat16_tEfNS_4arch4Sm80ELb0ELb0ELb0ELb0ELb1ELb0ELb1ELb0EEENS1_21CollectiveEpilogueFwdIS9_NS6_IJNS7_ILi1EEESF_SF_EEESA_SC_Li256ELb0ELb1ELb0ELb0EEENS1_19SingleTileSchedulerILb0ELb0ELb1ELi128EEEEEEEEEvNT_6ParamsE,(.L_x_18 - _ZN7cutlass13device_kernelIN5flash19enable_sm80_to_sm89INS1_16FlashAttnFwdSm80INS1_25CollectiveMainloopFwdSm80ILi8ELi1ELb1EN4cute5tupleIJNS5_1CILi128EEES8_S8_EEELi128ENS_10bfloat16_tEfNS_4arch4Sm80ELb0ELb0ELb0ELb0ELb1ELb0ELb1ELb0EEENS1_21CollectiveEpilogueFwdIS9_NS6_IJNS7_ILi1EEESF_SF_EEESA_SC_Li256ELb0ELb1ELb0ELb0EEENS1_19SingleTileSchedulerILb0ELb0ELb1ELi128EEEEEEEEEvNT_6ParamsE)
        .other          _ZN7cutlass13device_kernelIN5flash19enable_sm80_to_sm89INS1_16FlashAttnFwdSm80INS1_25CollectiveMainloopFwdSm80ILi8ELi1ELb1EN4cute5tupleIJNS5_1CILi128EEES8_S8_EEELi128ENS_10bfloat16_tEfNS_4arch4Sm80ELb0ELb0ELb0ELb0ELb1ELb0ELb1ELb0EEENS1_21CollectiveEpilogueFwdIS9_NS6_IJNS7_ILi1EEESF_SF_EEESA_SC_Li256ELb0ELb1ELb0ELb0EEENS1_19SingleTileSchedulerILb0ELb0ELb1ELi128EEEEEEEEEvNT_6ParamsE,@"STO_CUDA_ENTRY STV_DEFAULT"
_ZN7cutlass13device_kernelIN5flash19enable_sm80_to_sm89INS1_16FlashAttnFwdSm80INS1_25CollectiveMainloopFwdSm80ILi8ELi1ELb1EN4cute5tupleIJNS5_1CILi128EEES8_S8_EEELi128ENS_10bfloat16_tEfNS_4arch4Sm80ELb0ELb0ELb0ELb0ELb1ELb0ELb1ELb0EEENS1_21CollectiveEpilogueFwdIS9_NS6_IJNS7_ILi1EEESF_SF_EEESA_SC_Li256ELb0ELb1ELb0ELb0EEENS1_19SingleTileSchedulerILb0ELb0ELb1ELi128EEEEEEEEEvNT_6ParamsE:
[----:B------:R-:W-:Y:S01]  /*0000*/  LDC R1, c[0x0][0x37c] ;  /* 0x0000df00ff017b82 */ /* 0x000fe20000000800 */
[----:B------:R-:W-:Y:S05]  /*0010*/  EXIT ;  /* 0x000000000000794d */ /* 0x000fea0003800000 */
.L_x_0:
[----:B------:R-:W-:-:S00]  /*0020*/  BRA `(.L_x_0) ;  /* 0xfffffffc00fc7947 */ /* 0x000fc0000383ffff */
[----:B------:R-:W-:-:S00]  /*0030*/  NOP ;  /* 0x0000000000007918 */ /* 0x000fc00000000000 */
        /* <DEDUP_REMOVED lines=12> */
.L_x_18:


//--------------------- .text._ZN7cutlass13device_kernelIN5flash19enable_sm80_to_sm89INS1_16FlashAttnFwdSm80INS1_25CollectiveMainloopFwdSm80ILi8ELi1ELb1EN4cute5tupleIJNS5_1CILi128EEES8_S8_EEELi128ENS_10bfloat16_tEfNS_4arch4Sm80ELb0ELb0ELb0ELb1ELb1ELb0ELb1ELb0EEENS1_21CollectiveEpilogueFwdIS9_NS6_IJNS7_ILi1EEESF_SF_EEESA_SC_Li256ELb1ELb1ELb0ELb0EEENS1_19SingleTileSchedulerILb1ELb0ELb1ELi128EEEEEEEEEvNT_6ParamsE --------------------------
	.section	.text._ZN7cutlass13device_kernelIN5flash19enable_sm80_to_sm89INS1_16FlashAttnFwdSm80INS1_25CollectiveMainloopFwdSm80ILi8ELi1ELb1EN4cute5tupleIJNS5_1CILi128EEES8_S8_EEELi128ENS_10bfloat16_tEfNS_4arch4Sm80ELb0ELb0ELb0ELb1ELb1ELb0ELb1ELb0EEENS1_21CollectiveEpilogueFwdIS9_NS6_IJNS7_ILi1EEESF_SF_EEESA_SC_Li256ELb1ELb1ELb0ELb0EEENS1_19SingleTileSchedulerILb1ELb0ELb1ELi128EEEEEEEEEvNT_6ParamsE,"ax",@progbits
	.align	128
.text._ZN7cutlass13device_kernelIN5flash19enable_sm80_to_sm89INS1_16FlashAttnFwdSm80INS1_25CollectiveMainloopFwdSm80ILi8ELi1ELb1EN4cute5tupleIJNS5_1CILi128EEES8_S8_EEELi128ENS_10bfloat16_tEfNS_4arch4Sm80ELb0ELb0ELb0ELb1ELb1ELb0ELb1ELb0EEENS1_21CollectiveEpilogueFwdIS9_NS6_IJNS7_ILi1EEESF_SF_EEESA_SC_Li256ELb1ELb1ELb0ELb0EEENS1_19SingleTileSchedulerILb1ELb0ELb1ELi128EEEEEEEEEvNT_6ParamsE:
        .type           _ZN7cutlass13device_kernelIN5flash19enable_sm80_to_sm89INS1_16FlashAttnFwdSm80INS1_25CollectiveMainloopFwdSm80ILi8ELi1ELb1EN4cute5tupleIJNS5_1CILi128EEES8_S8_EEELi128ENS_10bfloat16_tEfNS_4arch4Sm80ELb0ELb0ELb0ELb1ELb1ELb0ELb1ELb0EEENS1_21CollectiveEpilogueFwdIS9_NS6_IJNS7_ILi1EEESF_SF_EEESA_SC_Li256ELb1ELb1ELb0ELb0EEENS1_19SingleTileSchedulerILb1ELb0ELb1ELi128EEEEEEEEEvNT_6ParamsE,@function
        .size           _ZN7cutlass13device_kernelIN5flash19enable_sm80_to_sm89INS1_16FlashAttnFwdSm80INS1_25CollectiveMainloopFwdSm80ILi8ELi1ELb1EN4cute5tupleIJNS5_1CILi128EEES8_S8_EEELi128ENS_10bfloat16_tEfNS_4arch4Sm80ELb0ELb0ELb0ELb1ELb1ELb0ELb1ELb0EEENS1_21CollectiveEpilogueFwdIS9_NS6_IJNS7_ILi1EEESF_SF_EEESA_SC_Li256ELb1ELb1ELb0ELb0EEENS1_19SingleTileSchedulerILb1ELb0ELb1ELi128EEEEEEEEEvNT_6ParamsE,(.L_x_19 - _ZN7cutlass13device_kernelIN5flash19enable_sm80_to_sm89INS1_16FlashAttnFwdSm80INS1_25CollectiveMainloopFwdSm80ILi8ELi1ELb1EN4cute5tupleIJNS5_1CILi128EEES8_S8_EEELi128ENS_10bfloat16_tEfNS_4arch4Sm80ELb0ELb0ELb0ELb1ELb1ELb0ELb1ELb0EEENS1_21CollectiveEpilogueFwdIS9_NS6_IJNS7_ILi1EEESF_SF_EEESA_SC_Li256ELb1ELb1ELb0ELb0EEENS1_19SingleTileSchedulerILb1ELb0ELb1ELi128EEEEEEEEEvNT_6ParamsE)
        .other          _ZN7cutlass13device_kernelIN5flash19enable_sm80_to_sm89INS1_16FlashAttnFwdSm80INS1_25CollectiveMainloopFwdSm80ILi8ELi1ELb1EN4cute5tupleIJNS5_1CILi128EEES8_S8_EEELi128ENS_10bfloat16_tEfNS_4arch4Sm80ELb0ELb0ELb0ELb1ELb1ELb0ELb1ELb0EEENS1_21CollectiveEpilogueFwdIS9_NS6_IJNS7_ILi1EEESF_SF_EEESA_SC_Li256ELb1ELb1ELb0ELb0EEENS1_19SingleTileSchedulerILb1ELb0ELb1ELi128EEEEEEEEEvNT_6ParamsE,@"STO_CUDA_ENTRY STV_DEFAULT"
_ZN7cutlass13device_kernelIN5flash19enable_sm80_to_sm89INS1_16FlashAttnFwdSm80INS1_25CollectiveMainloopFwdSm80ILi8ELi1ELb1EN4cute5tupleIJNS5_1CILi128EEES8_S8_EEELi128ENS_10bfloat16_tEfNS_4arch4Sm80ELb0ELb0ELb0ELb1ELb1ELb0ELb1ELb0EEENS1_21CollectiveEpilogueFwdIS9_NS6_IJNS7_ILi1EEESF_SF_EEESA_SC_Li256ELb1ELb1ELb0ELb0EEENS1_19SingleTileSchedulerILb1ELb0ELb1ELi128EEEEEEEEEvNT_6ParamsE:
[----:B------:R-:W-:Y:S01]  /*0000*/  LDC R1, c[0x0][0x37c] ;  /* 0x0000df00ff017b82 */ /* 0x000fe20000000800 */
[----:B------:R-:W-:Y:S05]  /*0010*/  EXIT ;  /* 0x000000000000794d */ /* 0x000fea0003800000 */
.L_x_1:
        /* <DEDUP_REMOVED lines=14> */
.L_x_19:


//--------------------- .text._ZN7cutlass13device_kernelIN5flash19enable_sm80_to_sm89INS1_16FlashAttnFwdSm80INS1_25CollectiveMainloopFwdSm80ILi8ELi1ELb1EN4cute5tupleIJNS5_1CILi128EEES8_S8_EEELi128ENS_10bfloat16_tEfNS_4arch4Sm80ELb0ELb0ELb0ELb1ELb1ELb1ELb1ELb0EEENS1_21CollectiveEpilogueFwdIS9_NS6_IJNS7_ILi1EEESF_SF_EEESA_SC_Li256ELb1ELb1ELb0ELb0EEENS1_19SingleTileSchedulerILb1ELb0ELb1ELi128EEEEEEEEEvNT_6ParamsE --------------------------
	.section	.text._ZN7cutlass13device_kernelIN5flash19enable_sm80_to_sm89INS1_16FlashAttnFwdSm80INS1_25CollectiveMainloopFwdSm80ILi8ELi1ELb1EN4cute5tupleIJNS5_1CILi128EEES8_S8_EEELi128ENS_10bfloat16_tEfNS_4arch4Sm80ELb0ELb0ELb0ELb1ELb1ELb1ELb1ELb0EEENS1_21CollectiveEpilogueFwdIS9_NS6_IJNS7_ILi1EEESF_SF_EEESA_SC_Li256ELb1ELb1ELb0ELb0EEENS1_19SingleTileSchedulerILb1ELb0ELb1ELi128EEEEEEEEEvNT_6ParamsE,"ax",@progbits
	.align	128
.text._ZN7cutlass13device_kernelIN5flash19enable_sm80_to_sm89INS1_16FlashAttnFwdSm80INS1_25CollectiveMainloopFwdSm80ILi8ELi1ELb1EN4cute5tupleIJNS5_1CILi128EEES8_S8_EEELi128ENS_10bfloat16_tEfNS_4arch4Sm80ELb0ELb0ELb0ELb1ELb1ELb1ELb1ELb0EEENS1_21CollectiveEpilogueFwdIS9_NS6_IJNS7_ILi1EEESF_SF_EEESA_SC_Li256ELb1ELb1ELb0ELb0EEENS1_19SingleTileSchedulerILb1ELb0ELb1ELi128EEEEEEEEEvNT_6ParamsE:
        .type           _ZN7cutlass13device_kernelIN5flash19enable_sm80_to_sm89INS1_16FlashAttnFwdSm80INS1_25CollectiveMainloopFwdSm80ILi8ELi1ELb1EN4cute5tupleIJNS5_1CILi128EEES8_S8_EEELi128ENS_10bfloat16_tEfNS_4arch4Sm80ELb0ELb0ELb0ELb1ELb1ELb1ELb1ELb0EEENS1_21CollectiveEpilogueFwdIS9_NS6_IJNS7_ILi1EEESF_SF_EEESA_SC_Li256ELb1ELb1ELb0ELb0EEENS1_19SingleTileSchedulerILb1ELb0ELb1ELi128EEEEEEEEEvNT_6ParamsE,@function
        .size           _ZN7cutlass13device_kernelIN5flash19enable_sm80_to_sm89INS1_16FlashAttnFwdSm80INS1_25CollectiveMainloopFwdSm80ILi8ELi1ELb1EN4cute5tupleIJNS5_1CILi128EEES8_S8_EEELi128ENS_10bfloat16_tEfNS_4arch4Sm80ELb0ELb0ELb0ELb1ELb1ELb1ELb1ELb0EEENS1_21CollectiveEpilogueFwdIS9_NS6_IJNS7_ILi1EEESF_SF_EEESA_SC_Li256ELb1ELb1ELb0ELb0EEENS1_19SingleTileSchedulerILb1ELb0ELb1ELi128EEEEEEEEEvNT_6ParamsE,(.L_x_20 - _ZN7cutlass13device_kernelIN5flash19enable_sm80_to_sm89INS1_16FlashAttnFwdSm80INS1_25CollectiveMainloopFwdSm80ILi8ELi1ELb1EN4cute5tupleIJNS5_1CILi128EEES8_S8_EEELi128ENS_10bfloat16_tEfNS_4arch4Sm80ELb0ELb0ELb0ELb1ELb1ELb1ELb1ELb0EEENS1_21CollectiveEpilogueFwdIS9_NS6_IJNS7_ILi1EEESF_SF_EEESA_SC_Li256ELb1ELb1ELb0ELb0EEENS1_19SingleTileSchedulerILb1ELb0ELb1ELi128EEEEEEEEEvNT_6ParamsE)
        .other          _ZN7cutlass13device_kernelIN5flash19enable_sm80_to_sm89INS1_16FlashAttnFwdSm80INS1_25CollectiveMainloopFwdSm80ILi8ELi1ELb1EN4cute5tupleIJNS5_1CILi128EEES8_S8_EEELi128ENS_10bfloat16_tEfNS_4arch4Sm80ELb0ELb0ELb0ELb1ELb1ELb1ELb1ELb0EEENS1_21CollectiveEpilogueFwdIS9_NS6_IJNS7_ILi1EEESF_SF_EEESA_SC_Li256ELb1ELb1ELb0ELb0EEENS1_19SingleTileSchedulerILb1ELb0ELb1ELi128EEEEEEEEEvNT_6ParamsE,@"STO_CUDA_ENTRY STV_DEFAULT"
_ZN7cutlass13device_kernelIN5flash19enable_sm80_to_sm89INS1_16FlashAttnFwdSm80INS1_25CollectiveMainloopFwdSm80ILi8ELi1ELb1EN4cute5tupleIJNS5_1CILi128EEES8_S8_EEELi128ENS_10bfloat16_tEfNS_4arch4Sm80ELb0ELb0ELb0ELb1ELb1ELb1ELb1ELb0EEENS1_21CollectiveEpilogueFwdIS9_NS6_IJNS7_ILi1EEESF_SF_EEESA_SC_Li256ELb1ELb1ELb0ELb0EEENS1_19SingleTileSchedulerILb1ELb0ELb1ELi128EEEEEEEEEvNT_6ParamsE:
[----:B------:R-:W-:Y:S01]  /*0000*/  LDC R1, c[0x0][0x37c] ;  /* 0x0000df00ff017b82 */ /* 0x000fe20000000800 */
[----:B------:R-:W-:Y:S05]  /*0010*/  EXIT ;  /* 0x000000000000794d */ /* 0x000fea0003800000 */
.L_x_2:
        /* <DEDUP_REMOVED lines=14> */
.L_x_20:


//--------------------- .text._ZN7cutlass13device_kernelIN5flash19enable_sm80_to_sm89INS1_16FlashAttnFwdSm80INS1_25CollectiveMainloopFwdSm80ILi8ELi1ELb1EN4cute5tupleIJNS5_1CILi128EEENS7_ILi96EEES8_EEELi128ENS_10bfloat16_tEfNS_4arch4Sm80ELb0ELb1ELb0ELb0ELb1ELb0ELb1ELb0EEENS1_21CollectiveEpilogueFwdINS6_IJS8_S8_S9_EEENS6_IJNS7_ILi1EEESH_SH_EEESB_SD_Li256ELb0ELb1ELb0ELb0EEENS1_19SingleTileSchedulerILb0ELb0ELb1ELi128EEEEEEEEEvNT_6ParamsE --------------------------
	.section	.text._ZN7cutlass13device_kernelIN5flash19enable_sm80_to_sm89INS1_16FlashAttnFwdSm80INS1_25CollectiveMainloopFwdSm80ILi8ELi1ELb1EN4cute5tupleIJNS5_1CILi128EEENS7_ILi96EEES8_EEELi128ENS_10bfloat16_tEfNS_4arch4Sm80ELb0ELb1ELb0ELb0ELb1ELb0ELb1ELb0EEENS1_21CollectiveEpilogueFwdINS6_IJS8_S8_S9_EEENS6_IJNS7_ILi1EEESH_SH_EEESB_SD_Li256ELb0ELb1ELb0ELb0EEENS1_19SingleTileSchedulerILb0ELb0ELb1ELi128EEEEEEEEEvNT_6ParamsE,"ax",@progbits
	.align	128
.text._ZN7cutlass13device_kernelIN5flash19enable_sm80_to_sm89INS1_16FlashAttnFwdSm80INS1_25CollectiveMainloopFwdSm80ILi8ELi1ELb1EN4cute5tupleIJNS5_1CILi128EEENS7_ILi96EEES8_EEELi128ENS_10bfloat16_tEfNS_4arch4Sm80ELb0ELb1ELb0ELb0ELb1ELb0ELb1ELb0EEENS1_21CollectiveEpilogueFwdINS6_IJS8_S8_S9_EEENS6_IJNS7_ILi1EEESH_SH_EEESB_SD_Li256ELb0ELb1ELb0ELb0EEENS1_19SingleTileSchedulerILb0ELb0ELb1ELi128EEEEEEEEEvNT_6ParamsE:
        .type           _ZN7cutlass13device_kernelIN5flash19enable_sm80_to_sm89INS1_16FlashAttnFwdSm80INS1_25CollectiveMainloopFwdSm80ILi8ELi1ELb1EN4cute5tupleIJNS5_1CILi128EEENS7_ILi96EEES8_EEELi128ENS_10bfloat16_tEfNS_4arch4Sm80ELb0ELb1ELb0ELb0ELb1ELb0ELb1ELb0EEENS1_21CollectiveEpilogueFwdINS6_IJS8_S8_S9_EEENS6_IJNS7_ILi1EEESH_SH_EEESB_SD_Li256ELb0ELb1ELb0ELb0EEENS1_19SingleTileSchedulerILb0ELb0ELb1ELi128EEEEEEEEEvNT_6ParamsE,@function
        .size           _ZN7cutlass13device_kernelIN5flash19enable_sm80_to_sm89INS1_16FlashAttnFwdSm80INS1_25CollectiveMainloopFwdSm80ILi8ELi1ELb1EN4cute5tupleIJNS5_1CILi128EEENS7_ILi96EEES8_EEELi128ENS_10bfloat16_tEfNS_4arch4Sm80ELb0ELb1ELb0ELb0ELb1ELb0ELb1ELb0EEENS1_21CollectiveEpilogueFwdINS6_IJS8_S8_S9_EEENS6_IJNS7_ILi1EEESH_SH_EEESB_SD_Li256ELb0ELb1ELb0ELb0EEENS1_19SingleTileSchedulerILb0ELb0ELb1ELi128EEEEEEEEEvNT_6ParamsE,(.L_x_21 - _ZN7cutlass13device_kernelIN5flash19enable_sm80_to_sm89INS1_16FlashAttnFwdSm80INS1_25CollectiveMainloopFwdSm80ILi8ELi1ELb1EN4cute5tupleIJNS5_1CILi128EEENS7_ILi96EEES8_EEELi128ENS_10bfloat16_tEfNS_4arch4Sm80ELb0ELb1ELb0ELb0ELb1ELb0ELb1ELb0EEENS1_21CollectiveEpilogueFwdINS6_IJS8_S8_S9_EEENS6_IJNS7_ILi1EEESH_SH_EEESB_SD_Li256ELb0ELb1ELb0ELb0EEENS1_19SingleTileSchedulerILb0ELb0ELb1ELi128EEEEEEEEEvNT_6ParamsE)
        .other          _ZN7cutlass13device_kernelIN5flash19enable_sm80_to_sm89INS1_16FlashAttnFwdSm80INS1_25CollectiveMainloopFwdSm80ILi8ELi1ELb1EN4cute5tupleIJNS5_1CILi128EEENS7_ILi96EEES8_EEELi128ENS_10bfloat16_tEfNS_4arch4Sm80ELb0ELb1ELb0ELb0ELb1ELb0ELb1ELb0EEENS1_21CollectiveEpilogueFwdINS6_IJS8_S8_S9_EEENS6_IJNS7_ILi1EEESH_SH_EEESB_SD_Li256ELb0ELb1ELb0ELb0EEENS1_19SingleTileSchedulerILb0ELb0ELb1ELi128EEEEEEEEEvNT_6ParamsE,@"STO_CUDA_ENTRY STV_DEFAULT"
_ZN7cutlass13device_kernelIN5flash19enable_sm80_to_sm89INS1_16FlashAttnFwdSm80INS1_25CollectiveMainloopFwdSm80ILi8ELi1ELb1EN4cute5tupleIJNS5_1CILi128EEENS7_ILi96EEES8_EEELi128ENS_10bfloat16_tEfNS_4arch4Sm80ELb0ELb1ELb0ELb0ELb1ELb0ELb1ELb0EEENS1_21CollectiveEpilogueFwdINS6_IJS8_S8_S9_EEENS6_IJNS7_ILi1EEESH_SH_EEESB_SD_Li256ELb0ELb1ELb0ELb0EEENS1_19SingleTileSchedulerILb0ELb0ELb1ELi128EEEEEEEEEvNT_6ParamsE:
[----:B------:R-:W-:Y:S01]  /*0000*/  LDC R1, c[0x0][0x37c] ;  /* 0x0000df00ff017b82 */ /* 0x000fe20000000800 */
[----:B------:R-:W-:Y:S05]  /*0010*/  EXIT ;  /* 0x000000000000794d */ /* 0x000fea0003800000 */
.L_x_3:
        /* <DEDUP_REMOVED lines=14> */
.L_x_21:


//--------------------- .text._ZN7cutlass13device_kernelIN5flash19enable_sm80_to_sm89INS1_16FlashAttnFwdSm80INS1_25CollectiveMainloopFwdSm80ILi8ELi1ELb1EN4cute5tupleIJNS5_1CILi128EEENS7_ILi96EEES8_EEELi128ENS_10bfloat16_tEfNS_4arch4Sm80ELb0ELb1ELb0ELb1ELb1ELb0ELb1ELb0EEENS1_21CollectiveEpilogueFwdINS6_IJS8_S8_S9_EEENS6_IJNS7_ILi1EEESH_SH_EEESB_SD_Li256ELb1ELb1ELb0ELb0EEENS1_19SingleTileSchedulerILb1ELb0ELb1ELi128EEEEEEEEEvNT_6ParamsE --------------------------
	.section	.text._ZN7cutlass13device_kernelIN5flash19enable_sm80_to_sm89INS1_16FlashAttnFwdSm80INS1_25CollectiveMainloopFwdSm80ILi8ELi1ELb1EN4cute5tupleIJNS5_1CILi128EEENS7_ILi96EEES8_EEELi128ENS_10bfloat16_tEfNS_4arch4Sm80ELb0ELb1ELb0ELb1ELb1ELb0ELb1ELb0EEENS1_21CollectiveEpilogueFwdINS6_IJS8_S8_S9_EEENS6_IJNS7_ILi1EEESH_SH_EEESB_SD_Li256ELb1ELb1ELb0ELb0EEENS1_19SingleTileSchedulerILb1ELb0ELb1ELi128EEEEEEEEEvNT_6ParamsE,"ax",@progbits
	.align	128
.text._ZN7cutlass13device_kernelIN5flash19enable_sm80_to_sm89INS1_16FlashAttnFwdSm80INS1_25CollectiveMainloopFwdSm80ILi8ELi1ELb1EN4cute5tupleIJNS5_1CILi128EEENS7_ILi96EEES8_EEELi128ENS_10bfloat16_tEfNS_4arch4Sm80ELb0ELb1ELb0ELb1ELb1ELb0ELb1ELb0EEENS1_21CollectiveEpilogueFwdINS6_IJS8_S8_S9_EEENS6_IJNS7_ILi1EEESH_SH_EEESB_SD_Li256ELb1ELb1ELb0ELb0EEENS1_19SingleTileSchedulerILb1ELb0ELb1ELi128EEEEEEEEEvNT_6ParamsE:
        .type           _ZN7cutlass13device_kernelIN5flash19enable_sm80_to_sm89INS1_16FlashAttnFwdSm80INS1_25CollectiveMainloopFwdSm80ILi8ELi1ELb1EN4cute5tupleIJNS5_1CILi128EEENS7_ILi96EEES8_EEELi128ENS_10bfloat16_tEfNS_4arch4Sm80ELb0ELb1ELb0ELb1ELb1ELb0ELb1ELb0EEENS1_21CollectiveEpilogueFwdINS6_IJS8_S8_S9_EEENS6_IJNS7_ILi1EEESH_SH_EEESB_SD_Li256ELb1ELb1ELb0ELb0EEENS1_19SingleTileSchedulerILb1ELb0ELb1ELi128EEEEEEEEEvNT_6ParamsE,@function
        .size           _ZN7cutlass13device_kernelIN5flash19enable_sm80_to_sm89INS1_16FlashAttnFwdSm80INS1_25CollectiveMainloopFwdSm80ILi8ELi1ELb1EN4cute5tupleIJNS5_1CILi128EEENS7_ILi96EEES8_EEELi128ENS_10bfloat16_tEfNS_4arch4Sm80ELb0ELb1ELb0ELb1ELb1ELb0ELb1ELb0EEENS1_21CollectiveEpilogueFwdINS6_IJS8_S8_S9_EEENS6_IJNS7_ILi1EEESH_SH_EEESB_SD_Li256ELb1ELb1ELb0ELb0EEENS1_19SingleTileSchedulerILb1ELb0ELb1ELi128EEEEEEEEEvNT_6ParamsE,(.L_x_22 - _ZN7cutlass13device_kernelIN5flash19enable_sm80_to_sm89INS1_16FlashAttnFwdSm80INS1_25CollectiveMainloopFwdSm80ILi8ELi1ELb1EN4cute5tupleIJNS5_1CILi128EEENS7_ILi96EEES8_EEELi128ENS_10bfloat16_tEfNS_4arch4Sm80ELb0ELb1ELb0ELb1ELb1ELb0ELb1ELb0EEENS1_21CollectiveEpilogueFwdINS6_IJS8_S8_S9_EEENS6_IJNS7_ILi1EEESH_SH_EEESB_SD_Li256ELb1ELb1ELb0ELb0EEENS1_19SingleTileSchedulerILb1ELb0ELb1ELi128EEEEEEEEEvNT_6ParamsE)
        .other          _ZN7cutlass13device_kernelIN5flash19enable_sm80_to_sm89INS1_16FlashAttnFwdSm80INS1_25CollectiveMainloopFwdSm80ILi8ELi1ELb1EN4cute5tupleIJNS5_1CILi128EEENS7_ILi96EEES8_EEELi128ENS_10bfloat16_tEfNS_4arch4Sm80ELb0ELb1ELb0ELb1ELb1ELb0ELb1ELb0EEENS1_21CollectiveEpilogueFwdINS6_IJS8_S8_S9_EEENS6_IJNS7_ILi1EEESH_SH_EEESB_SD_Li256ELb1ELb1ELb0ELb0EEENS1_19SingleTileSchedulerILb1ELb0ELb1ELi128EEEEEEEEEvNT_6ParamsE,@"STO_CUDA_ENTRY STV_DEFAULT"
_ZN7cutlass13device_kernelIN5flash19enable_sm80_to_sm89INS1_16FlashAttnFwdSm80INS1_25CollectiveMainloopFwdSm80ILi8ELi1ELb1EN4cute5tupleIJNS5_1CILi128EEENS7_ILi96EEES8_EEELi128ENS_10bfloat16_tEfNS_4arch4Sm80ELb0ELb1ELb0ELb1ELb1ELb0ELb1ELb0EEENS1_21CollectiveEpilogueFwdINS6_IJS8_S8_S9_EEENS6_IJNS7_ILi1EEESH_SH_EEESB_SD_Li256ELb1ELb1ELb0ELb0EEENS1_19SingleTileSchedulerILb1ELb0ELb1ELi128EEEEEEEEEvNT_6ParamsE:
[----:B------:R-:W-:Y:S01]  /*0000*/  LDC R1, c[0x0][0x37c] ;  /* 0x0000df00ff017b82 */ /* 0x000fe20000000800 */
[----:B------:R-:W-:Y:S05]  /*0010*/  EXIT ;  /* 0x000000000000794d */ /* 0x000fea0003800000 */
.L_x_4:
        /* <DEDUP_REMOVED lines=14> */
.L_x_22:


//--------------------- .text._ZN7cutlass13device_kernelIN5flash19enable_sm80_to_sm89INS1_16FlashAttnFwdSm80INS1_25CollectiveMainloopFwdSm80ILi8ELi1ELb1EN4cute5tupleIJNS5_1CILi128EEENS7_ILi96EEES8_EEELi128ENS_10bfloat16_tEfNS_4arch4Sm80ELb0ELb1ELb0ELb1ELb1ELb1ELb1ELb0EEENS1_21CollectiveEpilogueFwdINS6_IJS8_S8_S9_EEENS6_IJNS7_ILi1EEESH_SH_EEESB_SD_Li256ELb1ELb1ELb0ELb0EEENS1_19SingleTileSchedulerILb1ELb0ELb1ELi128EEEEEEEEEvNT_6ParamsE --------------------------
	.section	.text._ZN7cutlass13device_kernelIN5flash19enable_sm80_to_sm89INS1_16FlashAttnFwdSm80INS1_25CollectiveMainloopFwdSm80ILi8ELi1ELb1EN4cute5tupleIJNS5_1CILi128EEENS7_ILi96EEES8_EEELi128ENS_10bfloat16_tEfNS_4arch4Sm80ELb0ELb1ELb0ELb1ELb1ELb1ELb1ELb0EEENS1_21CollectiveEpilogueFwdINS6_IJS8_S8_S9_EEENS6_IJNS7_ILi1EEESH_SH_EEESB_SD_Li256ELb1ELb1ELb0ELb0EEENS1_19SingleTileSchedulerILb1ELb0ELb1ELi128EEEEEEEEEvNT_6ParamsE,"ax",@progbits
	.align	128
.text._ZN7cutlass13device_kernelIN5flash19enable_sm80_to_sm89INS1_16FlashAttnFwdSm80INS1_25CollectiveMainloopFwdSm80ILi8ELi1ELb1EN4cute5tupleIJNS5_1CILi128EEENS7_ILi96EEES8_EEELi128ENS_10bfloat16_tEfNS_4arch4Sm80ELb0ELb1ELb0ELb1ELb1ELb1ELb1ELb0EEENS1_21CollectiveEpilogueFwdINS6_IJS8_S8_S9_EEENS6_IJNS7_ILi1EEESH_SH_EEESB_SD_Li256ELb1ELb1ELb0ELb0EEENS1_19SingleTileSchedulerILb1ELb0ELb1ELi128EEEEEEEEEvNT_6ParamsE:
        .type           _ZN7cutlass13device_kernelIN5flash19enable_sm80_to_sm89INS1_16FlashAttnFwdSm80INS1_25CollectiveMainloopFwdSm80ILi8ELi1ELb1EN4cute5tupleIJNS5_1CILi128EEENS7_ILi96EEES8_EEELi128ENS_10bfloat16_tEfNS_4arch4Sm80ELb0ELb1ELb0ELb1ELb1ELb1ELb1ELb0EEENS1_21CollectiveEpilogueFwdINS6_IJS8_S8_S9_EEENS6_IJNS7_ILi1EEESH_SH_EEESB_SD_Li256ELb1ELb1ELb0ELb0EEENS1_19SingleTileSchedulerILb1ELb0ELb1ELi128EEEEEEEEEvNT_6ParamsE,@function
        .size           _ZN7cutlass13device_kernelIN5flash19enable_sm80_to_sm89INS1_16FlashAttnFwdSm80INS1_25CollectiveMainloopFwdSm80ILi8ELi1ELb1EN4cute5tupleIJNS5_1CILi128EEENS7_ILi96EEES8_EEELi128ENS_10bfloat16_tEfNS_4arch4Sm80ELb0ELb1ELb0ELb1ELb1ELb1ELb1ELb0EEENS1_21CollectiveEpilogueFwdINS6_IJS8_S8_S9_EEENS6_IJNS7_ILi1EEESH_SH_EEESB_SD_Li256ELb1ELb1ELb0ELb0EEENS1_19SingleTileSchedulerILb1ELb0ELb1ELi128EEEEEEEEEvNT_6ParamsE,(.L_x_23 - _ZN7cutlass13device_kernelIN5flash19enable_sm80_to_sm89INS1_16FlashAttnFwdSm80INS1_25CollectiveMainloopFwdSm80ILi8ELi1ELb1EN4cute5tupleIJNS5_1CILi128EEENS7_ILi96EEES8_EEELi128ENS_10bfloat16_tEfNS_4arch4Sm80ELb0ELb1ELb0ELb1ELb1ELb1ELb1ELb0EEENS1_21CollectiveEpilogueFwdINS6_IJS8_S8_S9_EEENS6_IJNS7_ILi1EEESH_SH_EEESB_SD_Li256ELb1ELb1ELb0ELb0EEENS1_19SingleTileSchedulerILb1ELb0ELb1ELi128EEEEEEEEEvNT_6ParamsE)
        .other          _ZN7cutlass13device_kernelIN5flash19enable_sm80_to_sm89INS1_16FlashAttnFwdSm80INS1_25CollectiveMainloopFwdSm80ILi8ELi1ELb1EN4cute5tupleIJNS5_1CILi128EEENS7_ILi96EEES8_EEELi128ENS_10bfloat16_tEfNS_4arch4Sm80ELb0ELb1ELb0ELb1ELb1ELb1ELb1ELb0EEENS1_21CollectiveEpilogueFwdINS6_IJS8_S8_S9_EEENS6_IJNS7_ILi1EEESH_SH_EEESB_SD_Li256ELb1ELb1ELb0ELb0EEENS1_19SingleTileSchedulerILb1ELb0ELb1ELi128EEEEEEEEEvNT_6ParamsE,@"STO_CUDA_ENTRY STV_DEFAULT"
_ZN7cutlass13device_kernelIN5flash19enable_sm80_to_sm89INS1_16FlashAttnFwdSm80INS1_25CollectiveMainloopFwdSm80ILi8ELi1ELb1EN4cute5tupleIJNS5_1CILi128EEENS7_ILi96EEES8_EEELi128ENS_10bfloat16_tEfNS_4arch4Sm80ELb0ELb1ELb0ELb1ELb1ELb1ELb1ELb0EEENS1_21CollectiveEpilogueFwdINS6_IJS8_S8_S9_EEENS6_IJNS7_ILi1EEESH_SH_EEESB_SD_Li256ELb1ELb1ELb0ELb0EEENS1_19SingleTileSchedulerILb1ELb0ELb1ELi128EEEEEEEEEvNT_6ParamsE:
[----:B------:R-:W-:Y:S01]  /*0000*/  LDC R1, c[0x0][0x37c] ;  /* 0x0000df00ff017b82 */ /* 0x000fe20000000800 */
[----:B------:R-:W-:Y:S05]  /*0010*/  EXIT ;  /* 0x000000000000794d */ /* 0x000fea0003800000 */
.L_x_5:
        /* <DEDUP_REMOVED lines=14> */
.L_x_23:


//--------------------- .text._ZN7cutlass13device_kernelIN5flash19enable_sm80_to_sm89INS1_16FlashAttnFwdSm80INS1_25CollectiveMainloopFwdSm80ILi8ELi1ELb1EN4cute5tupleIJNS5_1CILi128EEES8_S8_EEELi128ENS_10bfloat16_tEfNS_4arch4Sm80ELb1ELb0ELb0ELb0ELb1ELb0ELb1ELb0EEENS1_21CollectiveEpilogueFwdIS9_NS6_IJNS7_ILi1EEESF_SF_EEESA_SC_Li256ELb0ELb1ELb0ELb0EEENS1_30DynamicPersistentTileSchedulerILi256ELi256ELb0ELb1ELb0EEEEEEEEEvNT_6ParamsE --------------------------
	.section	.text._ZN7cutlass13device_kernelIN5flash19enable_sm80_to_sm89INS1_16FlashAttnFwdSm80INS1_25CollectiveMainloopFwdSm80ILi8ELi1ELb1EN4cute5tupleIJNS5_1CILi128EEES8_S8_EEELi128ENS_10bfloat16_tEfNS_4arch4Sm80ELb1ELb0ELb0ELb0ELb1ELb0ELb1ELb0EEENS1_21CollectiveEpilogueFwdIS9_NS6_IJNS7_ILi1EEESF_SF_EEESA_SC_Li256ELb0ELb1ELb0ELb0EEENS1_30DynamicPersistentTileSchedulerILi256ELi256ELb0ELb1ELb0EEEEEEEEEvNT_6ParamsE,"ax",@progbits
	.align	128
.text._ZN7cutlass13device_kernelIN5flash19enable_sm80_to_sm89INS1_16FlashAttnFwdSm80INS1_25CollectiveMainloopFwdSm80ILi8ELi1ELb1EN4cute5tupleIJNS5_1CILi128EEES8_S8_EEELi128ENS_10bfloat16_tEfNS_4arch4Sm80ELb1ELb0ELb0ELb0ELb1ELb0ELb1ELb0EEENS1_21CollectiveEpilogueFwdIS9_NS6_IJNS7_ILi1EEESF_SF_EEESA_SC_Li256ELb0ELb1ELb0ELb0EEENS1_30DynamicPersistentTileSchedulerILi256ELi256ELb0ELb1ELb0EEEEEEEEEvNT_6ParamsE:
        .type           _ZN7cutlass13device_kernelIN5flash19enable_sm80_to_sm89INS1_16FlashAttnFwdSm80INS1_25CollectiveMainloopFwdSm80ILi8ELi1ELb1EN4cute5tupleIJNS5_1CILi128EEES8_S8_EEELi128ENS_10bfloat16_tEfNS_4arch4Sm80ELb1ELb0ELb0ELb0ELb1ELb0ELb1ELb0EEENS1_21CollectiveEpilogueFwdIS9_NS6_IJNS7_ILi1EEESF_SF_EEESA_SC_Li256ELb0ELb1ELb0ELb0EEENS1_30DynamicPersistentTileSchedulerILi256ELi256ELb0ELb1ELb0EEEEEEEEEvNT_6ParamsE,@function
        .size           _ZN7cutlass13device_kernelIN5flash19enable_sm80_to_sm89INS1_16FlashAttnFwdSm80INS1_25CollectiveMainloopFwdSm80ILi8ELi1ELb1EN4cute5tupleIJNS5_1CILi128EEES8_S8_EEELi128ENS_10bfloat16_tEfNS_4arch4Sm80ELb1ELb0ELb0ELb0ELb1ELb0ELb1ELb0EEENS1_21CollectiveEpilogueFwdIS9_NS6_IJNS7_ILi1EEESF_SF_EEESA_SC_Li256ELb0ELb1ELb0ELb0EEENS1_30DynamicPersistentTileSchedulerILi256ELi256ELb0ELb1ELb0EEEEEEEEEvNT_6ParamsE,(.L_x_24 - _ZN7cutlass13device_kernelIN5flash19enable_sm80_to_sm89INS1_16FlashAttnFwdSm80INS1_25CollectiveMainloopFwdSm80ILi8ELi1ELb1EN4cute5tupleIJNS5_1CILi128EEES8_S8_EEELi128ENS_10bfloat16_tEfNS_4arch4Sm80ELb1ELb0ELb0ELb0ELb1ELb0ELb1ELb0EEENS1_21CollectiveEpilogueFwdIS9_NS6_IJNS7_ILi1EEESF_SF_EEESA_SC_Li256ELb0ELb1ELb0ELb0EEENS1_30DynamicPersistentTileSchedulerILi256ELi256ELb0ELb1ELb0EEEEEEEEEvNT_6ParamsE)
        .other          _ZN7cutlass13device_kernelIN5flash19enable_sm80_to_sm89INS1_16FlashAttnFwdSm80INS1_25CollectiveMainloopFwdSm80ILi8ELi1ELb1EN4cute5tupleIJNS5_1CILi128EEES8_S8_EEELi128ENS_10bfloat16_tEfNS_4arch4Sm80ELb1ELb0ELb0ELb0ELb1ELb0ELb1ELb0EEENS1_21CollectiveEpilogueFwdIS9_NS6_IJNS7_ILi1EEESF_SF_EEESA_SC_Li256ELb0ELb1ELb0ELb0EEENS1_30DynamicPersistentTileSchedulerILi256ELi256ELb0ELb1ELb0EEEEEEEEEvNT_6ParamsE,@"STO_CUDA_ENTRY STV_DEFAULT"
_ZN7cutlass13device_kernelIN5flash19enable_sm80_to_sm89INS1_16FlashAttnFwdSm80INS1_25CollectiveMainloopFwdSm80ILi8ELi1ELb1EN4cute5tupleIJNS5_1CILi128EEES8_S8_EEELi128ENS_10bfloat16_tEfNS_4arch4Sm80ELb1ELb0ELb0ELb0ELb1ELb0ELb1ELb0EEENS1_21CollectiveEpilogueFwdIS9_NS6_IJNS7_ILi1EEESF_SF_EEESA_SC_Li256ELb0ELb1ELb0ELb0EEENS1_30DynamicPersistentTileSchedulerILi256ELi256ELb0ELb1ELb0EEEEEEEEEvNT_6ParamsE:
[----:B------:R-:W-:Y:S01]  /*0000*/  LDC R1, c[0x0][0x37c] ;  /* 0x0000df00ff017b82 */ /* 0x000fe20000000800 */
[----:B------:R-:W-:Y:S05]  /*0010*/  EXIT ;  /* 0x000000000000794d */ /* 0x000fea0003800000 */
.L_x_6:
        /* <DEDUP_REMOVED lines=14> */
.L_x_24:


//--------------------- .text._ZN7cutlass13device_kernelIN5flash19enable_sm80_to_sm89INS1_16FlashAttnFwdSm80INS1_25CollectiveMainloopFwdSm80ILi8ELi1ELb1EN4cute5tupleIJNS5_1CILi128EEES8_S8_EEELi128ENS_10bfloat16_tEfNS_4arch4Sm80ELb1ELb0ELb0ELb1ELb1ELb0ELb1ELb0EEENS1_21CollectiveEpilogueFwdIS9_NS6_IJNS7_ILi1EEESF_SF_EEESA_SC_Li256ELb1ELb1ELb0ELb0EEENS1_19SingleTileSchedulerILb1ELb0ELb1ELi128EEEEEEEEEvNT_6ParamsE --------------------------
	.section	.text._ZN7cutlass13device_kernelIN5flash19enable_sm80_to_sm89INS1_16FlashAttnFwdSm80INS1_25CollectiveMainloopFwdSm80ILi8ELi1ELb1EN4cute5tupleIJNS5_1CILi128EEES8_S8_EEELi128ENS_10bfloat16_tEfNS_4arch4Sm80ELb1ELb0ELb0ELb1ELb1ELb0ELb1ELb0EEENS1_21CollectiveEpilogueFwdIS9_NS6_IJNS7_ILi1EEESF_SF_EEESA_SC_Li256ELb1ELb1ELb0ELb0EEENS1_19SingleTileSchedulerILb1ELb0ELb1ELi128EEEEEEEEEvNT_6ParamsE,"ax",@progbits
	.align	128
.text._ZN7cutlass13device_kernelIN5flash19enable_sm80_to_sm89INS1_16FlashAttnFwdSm80INS1_25CollectiveMainloopFwdSm80ILi8ELi1ELb1EN4cute5tupleIJNS5_1CILi128EEES8_S8_EEELi128ENS_10bfloat16_tEfNS_4arch4Sm80ELb1ELb0ELb0ELb1ELb1ELb0ELb1ELb0EEENS1_21CollectiveEpilogueFwdIS9_NS6_IJNS7_ILi1EEESF_SF_EEESA_SC_Li256ELb1ELb1ELb0ELb0EEENS1_19SingleTileSchedulerILb1ELb0ELb1ELi128EEEEEEEEEvNT_6ParamsE:
        .type           _ZN7cutlass13device_kernelIN5flash19enable_sm80_to_sm89INS1_16FlashAttnFwdSm80INS1_25CollectiveMainloopFwdSm80ILi8ELi1ELb1EN4cute5tupleIJNS5_1CILi128EEES8_S8_EEELi128ENS_10bfloat16_tEfNS_4arch4Sm80ELb1ELb0ELb0ELb1ELb1ELb0ELb1ELb0EEENS1_21CollectiveEpilogueFwdIS9_NS6_IJNS7_ILi1EEESF_SF_EEESA_SC_Li256ELb1ELb1ELb0ELb0EEENS1_19SingleTileSchedulerILb1ELb0ELb1ELi128EEEEEEEEEvNT_6ParamsE,@function
        .size           _ZN7cutlass13device_kernelIN5flash19enable_sm80_to_sm89INS1_16FlashAttnFwdSm80INS1_25CollectiveMainloopFwdSm80ILi8ELi1ELb1EN4cute5tupleIJNS5_1CILi128EEES8_S8_EEELi128ENS_10bfloat16_tEfNS_4arch4Sm80ELb1ELb0ELb0ELb1ELb1ELb0ELb1ELb0EEENS1_21CollectiveEpilogueFwdIS9_NS6_IJNS7_ILi1EEESF_SF_EEESA_SC_Li256ELb1ELb1ELb0ELb0EEENS1_19SingleTileSchedulerILb1ELb0ELb1ELi128EEEEEEEEEvNT_6ParamsE,(.L_x_25 - _ZN7cutlass13device_kernelIN5flash19enable_sm80_to_sm89INS1_16FlashAttnFwdSm80INS1_25CollectiveMainloopFwdSm80ILi8ELi1ELb1EN4cute5tupleIJNS5_1CILi128EEES8_S8_EEELi128ENS_10bfloat16_tEfNS_4arch4Sm80ELb1ELb0ELb0ELb1ELb1ELb0ELb1ELb0EEENS1_21CollectiveEpilogueFwdIS9_NS6_IJNS7_ILi1EEESF_SF_EEESA_SC_Li256ELb1ELb1ELb0ELb0EEENS1_19SingleTileSchedulerILb1ELb0ELb1ELi128EEEEEEEEEvNT_6ParamsE)
        .other          _ZN7cutlass13device_kernelIN5flash19enable_sm80_to_sm89INS1_16FlashAttnFwdSm80INS1_25CollectiveMainloopFwdSm80ILi8ELi1ELb1EN4cute5tupleIJNS5_1CILi128EEES8_S8_EEELi128ENS_10bfloat16_tEfNS_4arch4Sm80ELb1ELb0ELb0ELb1ELb1ELb0ELb1ELb0EEENS1_21CollectiveEpilogueFwdIS9_NS6_IJNS7_ILi1EEESF_SF_EEESA_SC_Li256ELb1ELb1ELb0ELb0EEENS1_19SingleTileSchedulerILb1ELb0ELb1ELi128EEEEEEEEEvNT_6ParamsE,@"STO_CUDA_ENTRY STV_DEFAULT"
_ZN7cutlass13device_kernelIN5flash19enable_sm80_to_sm89INS1_16FlashAttnFwdSm80INS1_25CollectiveMainloopFwdSm80ILi8ELi1ELb1EN4cute5tupleIJNS5_1CILi128EEES8_S8_EEELi128ENS_10bfloat16_tEfNS_4arch4Sm80ELb1ELb0ELb0ELb1ELb1ELb0ELb1ELb0EEENS1_21CollectiveEpilogueFwdIS9_NS6_IJNS7_ILi1EEESF_SF_EEESA_SC_Li256ELb1ELb1ELb0ELb0EEENS1_19SingleTileSchedulerILb1ELb0ELb1ELi128EEEEEEEEEvNT_6ParamsE:
[----:B------:R-:W-:Y:S01]  /*0000*/  LDC R1, c[0x0][0x37c] ;  /* 0x0000df00ff017b82 */ /* 0x000fe20000000800 */
[----:B------:R-:W-:Y:S05]  /*0010*/  EXIT ;  /* 0x000000000000794d */ /* 0x000fea0003800000 */
.L_x_7:
        /* <DEDUP_REMOVED lines=14> */
.L_x_25:


//--------------------- .text._ZN7cutlass13device_kernelIN5flash19enable_sm80_to_sm89INS1_16FlashAttnFwdSm80INS1_25CollectiveMainloopFwdSm80ILi8ELi1ELb1EN4cute5tupleIJNS5_1CILi128EEES8_S8_EEELi128ENS_10bfloat16_tEfNS_4arch4Sm80ELb1ELb0ELb0ELb1ELb1ELb1ELb1ELb0EEENS1_21CollectiveEpilogueFwdIS9_NS6_IJNS7_ILi1EEESF_SF_EEESA_SC_Li256ELb1ELb1ELb0ELb0EEENS1_19SingleTileSchedulerILb1ELb0ELb1ELi128EEEEEEEEEvNT_6ParamsE --------------------------
	.section	.text._ZN7cutlass13device_kernelIN5flash19enable_sm80_to_sm89INS1_16FlashAttnFwdSm80INS1_25CollectiveMainloopFwdSm80ILi8ELi1ELb1EN4cute5tupleIJNS5_1CILi128EEES8_S8_EEELi128ENS_10bfloat16_tEfNS_4arch4Sm80ELb1ELb0ELb0ELb1ELb1ELb1ELb1ELb0EEENS1_21CollectiveEpilogueFwdIS9_NS6_IJNS7_ILi1EEESF_SF_EEESA_SC_Li256ELb1ELb1ELb0ELb0EEENS1_19SingleTileSchedulerILb1ELb0ELb1ELi128EEEEEEEEEvNT_6ParamsE,"ax",@progbits
	.align	128
.text._ZN7cutlass13device_kernelIN5flash19enable_sm80_to_sm89INS1_16FlashAttnFwdSm80INS1_25CollectiveMainloopFwdSm80ILi8ELi1ELb1EN4cute5tupleIJNS5_1CILi128EEES8_S8_EEELi128ENS_10bfloat16_tEfNS_4arch4Sm80ELb1ELb0ELb0ELb1ELb1ELb1ELb1ELb0EEENS1_21CollectiveEpilogueFwdIS9_NS6_IJNS7_ILi1EEESF_SF_EEESA_SC_Li256ELb1ELb1ELb0ELb0EEENS1_19SingleTileSchedulerILb1ELb0ELb1ELi128EEEEEEEEEvNT_6ParamsE:
        .type           _ZN7cutlass13device_kernelIN5flash19enable_sm80_to_sm89INS1_16FlashAttnFwdSm80INS1_25CollectiveMainloopFwdSm80ILi8ELi1ELb1EN4cute5tupleIJNS5_1CILi128EEES8_S8_EEELi128ENS_10bfloat16_tEfNS_4arch4Sm80ELb1ELb0ELb0ELb1ELb1ELb1ELb1ELb0EEENS1_21CollectiveEpilogueFwdIS9_NS6_IJNS7_ILi1EEESF_SF_EEESA_SC_Li256ELb1ELb1ELb0ELb0EEENS1_19SingleTileSchedulerILb1ELb0ELb1ELi128EEEEEEEEEvNT_6ParamsE,@function
        .size           _ZN7cutlass13device_kernelIN5flash19enable_sm80_to_sm89INS1_16FlashAttnFwdSm80INS1_25CollectiveMainloopFwdSm80ILi8ELi1ELb1EN4cute5tupleIJNS5_1CILi128EEES8_S8_EEELi128ENS_10bfloat16_tEfNS_4arch4Sm80ELb1ELb0ELb0ELb1ELb1ELb1ELb1ELb0EEENS1_21CollectiveEpilogueFwdIS9_NS6_IJNS7_ILi1EEESF_SF_EEESA_SC_Li256ELb1ELb1ELb0ELb0EEENS1_19SingleTileSchedulerILb1ELb0ELb1ELi128EEEEEEEEEvNT_6ParamsE,(.L_x_26 - _ZN7cutlass13device_kernelIN5flash19enable_sm80_to_sm89INS1_16FlashAttnFwdSm80INS1_25CollectiveMainloopFwdSm80ILi8ELi1ELb1EN4cute5tupleIJNS5_1CILi128EEES8_S8_EEELi128ENS_10bfloat16_tEfNS_4arch4Sm80ELb1ELb0ELb0ELb1ELb1ELb1ELb1ELb0EEENS1_21CollectiveEpilogueFwdIS9_NS6_IJNS7_ILi1EEESF_SF_EEESA_SC_Li256ELb1ELb1ELb0ELb0EEENS1_19SingleTileSchedulerILb1ELb0ELb1ELi128EEEEEEEEEvNT_6ParamsE)
        .other          _ZN7cutlass13device_kernelIN5flash19enable_sm80_to_sm89INS1_16FlashAttnFwdSm80INS1_25CollectiveMainloopFwdSm80ILi8ELi1ELb1EN4cute5tupleIJNS5_1CILi128EEES8_S8_EEELi128ENS_10bfloat16_tEfNS_4arch4Sm80ELb1ELb0ELb0ELb1ELb1ELb1ELb1ELb0EEENS1_21CollectiveEpilogueFwdIS9_NS6_IJNS7_ILi1EEESF_SF_EEESA_SC_Li256ELb1ELb1ELb0ELb0EEENS1_19SingleTileSchedulerILb1ELb0ELb1ELi128EEEEEEEEEvNT_6ParamsE,@"STO_CUDA_ENTRY STV_DEFAULT"
_ZN7cutlass13device_kernelIN5flash19enable_sm80_to_sm89INS1_16FlashAttnFwdSm80INS1_25CollectiveMainloopFwdSm80ILi8ELi1ELb1EN4cute5tupleIJNS5_1CILi128EEES8_S8_EEELi128ENS_10bfloat16_tEfNS_4arch4Sm80ELb1ELb0ELb0ELb1ELb1ELb1ELb1ELb0EEENS1_21CollectiveEpilogueFwdIS9_NS6_IJNS7_ILi1EEESF_SF_EEESA_SC_Li256ELb1ELb1ELb0ELb0EEENS1_19SingleTileSchedulerILb1ELb0ELb1ELi128EEEEEEEEEvNT_6ParamsE:
[----:B------:R-:W-:Y:S01]  /*0000*/  LDC R1, c[0x0][0x37c] ;  /* 0x0000df00ff017b82 */ /* 0x000fe20000000800 */
[----:B------:R-:W-:Y:S05]  /*0010*/  EXIT ;  /* 0x000000000000794d */ /* 0x000fea0003800000 */
.L_x_8:
        /* <DEDUP_REMOVED lines=14> */
.L_x_26:


//--------------------- .text._ZN7cutlass13device_kernelIN5flash19enable_sm80_to_sm89INS1_16FlashAttnFwdSm80INS1_25CollectiveMainloopFwdSm80ILi4ELi1ELb0EN4cute5tupleIJNS5_1CILi128EEENS7_ILi64EEES8_EEELi128ENS_10bfloat16_tEfNS_4arch4Sm80ELb0ELb0ELb0ELb0ELb1ELb0ELb1ELb0EEENS1_21CollectiveEpilogueFwdINS6_IJS8_S8_S9_EEENS6_IJNS7_ILi1EEESH_SH_EEESB_SD_Li128ELb0ELb1ELb0ELb0EEENS1_19SingleTileSchedulerILb0ELb0ELb1ELi128EEEEEEEEEvNT_6ParamsE --------------------------
	.section	.text._ZN7cutlass13device_kernelIN5flash19enable_sm80_to_sm89INS1_16FlashAttnFwdSm80INS1_25CollectiveMainloopFwdSm80ILi4ELi1ELb0EN4cute5tupleIJNS5_1CILi128EEENS7_ILi64EEES8_EEELi128ENS_10bfloat16_tEfNS_4arch4Sm80ELb0ELb0ELb0ELb0ELb1ELb0ELb1ELb0EEENS1_21CollectiveEpilogueFwdINS6_IJS8_S8_S9_EEENS6_IJNS7_ILi1EEESH_SH_EEESB_SD_Li128ELb0ELb1ELb0ELb0EEENS1_19SingleTileSchedulerILb0ELb0ELb1ELi128EEEEEEEEEvNT_6ParamsE,"ax",@progbits
	.align	128
.text._ZN7cutlass13device_kernelIN5flash19enable_sm80_to_sm89INS1_16FlashAttnFwdSm80INS1_25CollectiveMainloopFwdSm80ILi4ELi1ELb0EN4cute5tupleIJNS5_1CILi128EEENS7_ILi64EEES8_EEELi128ENS_10bfloat16_tEfNS_4arch4Sm80ELb0ELb0ELb0ELb0ELb1ELb0ELb1ELb0EEENS1_21CollectiveEpilogueFwdINS6_IJS8_S8_S9_EEENS6_IJNS7_ILi1EEESH_SH_EEESB_SD_Li128ELb0ELb1ELb0ELb0EEENS1_19SingleTileSchedulerILb0ELb0ELb1ELi128EEEEEEEEEvNT_6ParamsE:
        .type           _ZN7cutlass13device_kernelIN5flash19enable_sm80_to_sm89INS1_16FlashAttnFwdSm80INS1_25CollectiveMainloopFwdSm80ILi4ELi1ELb0EN4cute5tupleIJNS5_1CILi128EEENS7_ILi64EEES8_EEELi128ENS_10bfloat16_tEfNS_4arch4Sm80ELb0ELb0ELb0ELb0ELb1ELb0ELb1ELb0EEENS1_21CollectiveEpilogueFwdINS6_IJS8_S8_S9_EEENS6_IJNS7_ILi1EEESH_SH_EEESB_SD_Li128ELb0ELb1ELb0ELb0EEENS1_19SingleTileSchedulerILb0ELb0ELb1ELi128EEEEEEEEEvNT_6ParamsE,@function
        .size           _ZN7cutlass13device_kernelIN5flash19enable_sm80_to_sm89INS1_16FlashAttnFwdSm80INS1_25CollectiveMainloopFwdSm80ILi4ELi1ELb0EN4cute5tupleIJNS5_1CILi128EEENS7_ILi64EEES8_EEELi128ENS_10bfloat16_tEfNS_4arch4Sm80ELb0ELb0ELb0ELb0ELb1ELb0ELb1ELb0EEENS1_21CollectiveEpilogueFwdINS6_IJS8_S8_S9_EEENS6_IJNS7_ILi1EEESH_SH_EEESB_SD_Li128ELb0ELb1ELb0ELb0EEENS1_19SingleTileSchedulerILb0ELb0ELb1ELi128EEEEEEEEEvNT_6ParamsE,(.L_x_27 - _ZN7cutlass13device_kernelIN5flash19enable_sm80_to_sm89INS1_16FlashAttnFwdSm80INS1_25CollectiveMainloopFwdSm80ILi4ELi1ELb0EN4cute5tupleIJNS5_1CILi128EEENS7_ILi64EEES8_EEELi128ENS_10bfloat16_tEfNS_4arch4Sm80ELb0ELb0ELb0ELb0ELb1ELb0ELb1ELb0EEENS1_21CollectiveEpilogueFwdINS6_IJS8_S8_S9_EEENS6_IJNS7_ILi1EEESH_SH_EEESB_SD_Li128ELb0ELb1ELb0ELb0EEENS1_19SingleTileSchedulerILb0ELb0ELb1ELi128EEEEEEEEEvNT_6ParamsE)
        .other          _ZN7cutlass13device_kernelIN5flash19enable_sm80_to_sm89INS1_16FlashAttnFwdSm80INS1_25CollectiveMainloopFwdSm80ILi4ELi1ELb0EN4cute5tupleIJNS5_1CILi128EEENS7_ILi64EEES8_EEELi128ENS_10bfloat16_tEfNS_4arch4Sm80ELb0ELb0ELb0ELb0ELb1ELb0ELb1ELb0EEENS1_21CollectiveEpilogueFwdINS6_IJS8_S8_S9_EEENS6_IJNS7_ILi1EEESH_SH_EEESB_SD_Li128ELb0ELb1ELb0ELb0EEENS1_19SingleTileSchedulerILb0ELb0ELb1ELi128EEEEEEEEEvNT_6ParamsE,@"STO_CUDA_ENTRY STV_DEFAULT"
_ZN7cutlass13device_kernelIN5flash19enable_sm80_to_sm89INS1_16FlashAttnFwdSm80INS1_25CollectiveMainloopFwdSm80ILi4ELi1ELb0EN4cute5tupleIJNS5_1CILi128EEENS7_ILi64EEES8_EEELi128ENS_10bfloat16_tEfNS_4arch4Sm80ELb0ELb0ELb0ELb0ELb1ELb0ELb1ELb0EEENS1_21CollectiveEpilogueFwdINS6_IJS8_S8_S9_EEENS6_IJNS7_ILi1EEESH_SH_EEESB_SD_Li128ELb0ELb1ELb0ELb0EEENS1_19SingleTileSchedulerILb0ELb0ELb1ELi128EEEEEEEEEvNT_6ParamsE:
[----:B------:R-:W-:Y:S01]  /*0000*/  LDC R1, c[0x0][0x37c] ;  /* 0x0000df00ff017b82 */ /* 0x000fe20000000800 */
[----:B------:R-:W-:Y:S05]  /*0010*/  EXIT ;  /* 0x000000000000794d */ /* 0x000fea0003800000 */
.L_x_9:
        /* <DEDUP_REMOVED lines=14> */
.L_x_27:


//--------------------- .text._ZN7cutlass13device_kernelIN5flash19enable_sm80_to_sm89INS1_16FlashAttnFwdSm80INS1_25CollectiveMainloopFwdSm80ILi4ELi1ELb0EN4cute5tupleIJNS5_1CILi128EEENS7_ILi64EEES8_EEELi128ENS_10bfloat16_tEfNS_4arch4Sm80ELb0ELb0ELb0ELb1ELb1ELb0ELb1ELb0EEENS1_21CollectiveEpilogueFwdINS6_IJS8_S8_S9_EEENS6_IJNS7_ILi1EEESH_SH_EEESB_SD_Li128ELb1ELb1ELb0ELb0EEENS1_19SingleTileSchedulerILb1ELb0ELb1ELi128EEEEEEEEEvNT_6ParamsE --------------------------
	.section	.text._ZN7cutlass13device_kernelIN5flash19enable_sm80_to_sm89INS1_16FlashAttnFwdSm80INS1_25CollectiveMainloopFwdSm80ILi4ELi1ELb0EN4cute5tupleIJNS5_1CILi128EEENS7_ILi64EEES8_EEELi128ENS_10bfloat16_tEfNS_4arch4Sm80ELb0ELb0ELb0ELb1ELb1ELb0ELb1ELb0EEENS1_21CollectiveEpilogueFwdINS6_IJS8_S8_S9_EEENS6_IJNS7_ILi1EEESH_SH_EEESB_SD_Li128ELb1ELb1ELb0ELb0EEENS1_19SingleTileSchedulerILb1ELb0ELb1ELi128EEEEEEEEEvNT_6ParamsE,"ax",@progbits
	.align	128
.text._ZN7cutlass13device_kernelIN5flash19enable_sm80_to_sm89INS1_16FlashAttnFwdSm80INS1_25CollectiveMainloopFwdSm80ILi4ELi1ELb0EN4cute5tupleIJNS5_1CILi128EEENS7_ILi64EEES8_EEELi128ENS_10bfloat16_tEfNS_4arch4Sm80ELb0ELb0ELb0ELb1ELb1ELb0ELb1ELb0EEENS1_21CollectiveEpilogueFwdINS6_IJS8_S8_S9_EEENS6_IJNS7_ILi1EEESH_SH_EEESB_SD_Li128ELb1ELb1ELb0ELb0EEENS1_19SingleTileSchedulerILb1ELb0ELb1ELi128EEEEEEEEEvNT_6ParamsE:
        .type           _ZN7cutlass13device_kernelIN5flash19enable_sm80_to_sm89INS1_16FlashAttnFwdSm80INS1_25CollectiveMainloopFwdSm80ILi4ELi1ELb0EN4cute5tupleIJNS5_1CILi128EEENS7_ILi64EEES8_EEELi128ENS_10bfloat16_tEfNS_4arch4Sm80ELb0ELb0ELb0ELb1ELb1ELb0ELb1ELb0EEENS1_21CollectiveEpilogueFwdINS6_IJS8_S8_S9_EEENS6_IJNS7_ILi1EEESH_SH_EEESB_SD_Li128ELb1ELb1ELb0ELb0EEENS1_19SingleTileSchedulerILb1ELb0ELb1ELi128EEEEEEEEEvNT_6ParamsE,@function
        .size           _ZN7cutlass13device_kernelIN5flash19enable_sm80_to_sm89INS1_16FlashAttnFwdSm80INS1_25CollectiveMainloopFwdSm80ILi4ELi1ELb0EN4cute5tupleIJNS5_1CILi128EEENS7_ILi64EEES8_EEELi128ENS_10bfloat16_tEfNS_4arch4Sm80ELb0ELb0ELb0ELb1ELb1ELb0ELb1ELb0EEENS1_21CollectiveEpilogueFwdINS6_IJS8_S8_S9_EEENS6_IJNS7_ILi1EEESH_SH_EEESB_SD_Li128ELb1ELb1ELb0ELb0EEENS1_19SingleTileSchedulerILb1ELb0ELb1ELi128EEEEEEEEEvNT_6ParamsE,(.L_x_28 - _ZN7cutlass13device_kernelIN5flash19enable_sm80_to_sm89INS1_16FlashAttnFwdSm80INS1_25CollectiveMainloopFwdSm80ILi4ELi1ELb0EN4cute5tupleIJNS5_1CILi128EEENS7_ILi64EEES8_EEELi128ENS_10bfloat16_tEfNS_4arch4Sm80ELb0ELb0ELb0ELb1ELb1ELb0ELb1ELb0EEENS1_21CollectiveEpilogueFwdINS6_IJS8_S8_S9_EEENS6_IJNS7_ILi1EEESH_SH_EEESB_SD_Li128ELb1ELb1ELb0ELb0EEENS1_19SingleTileSchedulerILb1ELb0ELb1ELi128EEEEEEEEEvNT_6ParamsE)
        .other          _ZN7cutlass13device_kernelIN5flash19enable_sm80_to_sm89INS1_16FlashAttnFwdSm80INS1_25CollectiveMainloopFwdSm80ILi4ELi1ELb0EN4cute5tupleIJNS5_1CILi128EEENS7_ILi64EEES8_EEELi128ENS_10bfloat16_tEfNS_4arch4Sm80ELb0ELb0ELb0ELb1ELb1ELb0ELb1ELb0EEENS1_21CollectiveEpilogueFwdINS6_IJS8_S8_S9_EEENS6_IJNS7_ILi1EEESH_SH_EEESB_SD_Li128ELb1ELb1ELb0ELb0EEENS1_19SingleTileSchedulerILb1ELb0ELb1ELi128EEEEEEEEEvNT_6ParamsE,@"STO_CUDA_ENTRY STV_DEFAULT"
_ZN7cutlass13device_kernelIN5flash19enable_sm80_to_sm89INS1_16FlashAttnFwdSm80INS1_25CollectiveMainloopFwdSm80ILi4ELi1ELb0EN4cute5tupleIJNS5_1CILi128EEENS7_ILi64EEES8_EEELi128ENS_10bfloat16_tEfNS_4arch4Sm80ELb0ELb0ELb0ELb1ELb1ELb0ELb1ELb0EEENS1_21CollectiveEpilogueFwdINS6_IJS8_S8_S9_EEENS6_IJNS7_ILi1EEESH_SH_EEESB_SD_Li128ELb1ELb1ELb0ELb0EEENS1_19SingleTileSchedulerILb1ELb0ELb1ELi128EEEEEEEEEvNT_6ParamsE:
[----:B------:R-:W-:Y:S01]  /*0000*/  LDC R1, c[0x0][0x37c] ;  /* 0x0000df00ff017b82 */ /* 0x000fe20000000800 */
[----:B------:R-:W-:Y:S05]  /*0010*/  EXIT ;  /* 0x000000000000794d */ /* 0x000fea0003800000 */
.L_x_10:
        /* <DEDUP_REMOVED lines=14> */
.L_x_28:


//--------------------- .text._ZN7cutlass13device_kernelIN5flash19enable_sm80_to_sm89INS1_16FlashAttnFwdSm80INS1_25CollectiveMainloopFwdSm80ILi4ELi1ELb0EN4cute5tupleIJNS5_1CILi128EEENS7_ILi64EEES8_EEELi128ENS_10bfloat16_tEfNS_4arch4Sm80ELb0ELb0ELb0ELb1ELb1ELb1ELb1ELb0EEENS1_21CollectiveEpilogueFwdINS6_IJS8_S8_S9_EEENS6_IJNS7_ILi1EEESH_SH_EEESB_SD_Li128ELb1ELb1ELb0ELb0EEENS1_19SingleTileSchedulerILb1ELb0ELb1ELi128EEEEEEEEEvNT_6ParamsE --------------------------
	.section	.text._ZN7cutlass13device_kernelIN5flash19enable_sm80_to_sm89INS1_16FlashAttnFwdSm80INS1_25CollectiveMainloopFwdSm80ILi4ELi1ELb0EN4cute5tupleIJNS5_1CILi128EEENS7_ILi64EEES8_EEELi128ENS_10bfloat16_tEfNS_4arch4Sm80ELb0ELb0ELb0ELb1ELb1ELb1ELb1ELb0EEENS1_21CollectiveEpilogueFwdINS6_IJS8_S8_S9_EEENS6_IJNS7_ILi1EEESH_SH_EEESB_SD_Li128ELb1ELb1ELb0ELb0EEENS1_19SingleTileSchedulerILb1ELb0ELb1ELi128EEEEEEEEEvNT_6ParamsE,"ax",@progbits
	.align	128
.text._ZN7cutlass13device_kernelIN5flash19enable_sm80_to_sm89INS1_16FlashAttnFwdSm80INS1_25CollectiveMainloopFwdSm80ILi4ELi1ELb0EN4cute5tupleIJNS5_1CILi128EEENS7_ILi64EEES8_EEELi128ENS_10bfloat16_tEfNS_4arch4Sm80ELb0ELb0ELb0ELb1ELb1ELb1ELb1ELb0EEENS1_21CollectiveEpilogueFwdINS6_IJS8_S8_S9_EEENS6_IJNS7_ILi1EEESH_SH_EEESB_SD_Li128ELb1ELb1ELb0ELb0EEENS1_19SingleTileSchedulerILb1ELb0ELb1ELi128EEEEEEEEEvNT_6ParamsE:
        .type           _ZN7cutlass13device_kernelIN5flash19enable_sm80_to_sm89INS1_16FlashAttnFwdSm80INS1_25CollectiveMainloopFwdSm80ILi4ELi1ELb0EN4cute5tupleIJNS5_1CILi128EEENS7_ILi64EEES8_EEELi128ENS_10bfloat16_tEfNS_4arch4Sm80ELb0ELb0ELb0ELb1ELb1ELb1ELb1ELb0EEENS1_21CollectiveEpilogueFwdINS6_IJS8_S8_S9_EEENS6_IJNS7_ILi1EEESH_SH_EEESB_SD_Li128ELb1ELb1ELb0ELb0EEENS1_19SingleTileSchedulerILb1ELb0ELb1ELi128EEEEEEEEEvNT_6ParamsE,@function
        .size           _ZN7cutlass13device_kernelIN5flash19enable_sm80_to_sm89INS1_16FlashAttnFwdSm80INS1_25CollectiveMainloopFwdSm80ILi4ELi1ELb0EN4cute5tupleIJNS5_1CILi128EEENS7_ILi64EEES8_EEELi128ENS_10bfloat16_tEfNS_4arch4Sm80ELb0ELb0ELb0ELb1ELb1ELb1ELb1ELb0EEENS1_21CollectiveEpilogueFwdINS6_IJS8_S8_S9_EEENS6_IJNS7_ILi1EEESH_SH_EEESB_SD_Li128ELb1ELb1ELb0ELb0EEENS1_19SingleTileSchedulerILb1ELb0ELb1ELi128EEEEEEEEEvNT_6ParamsE,(.L_x_29 - _ZN7cutlass13device_kernelIN5flash19enable_sm80_to_sm89INS1_16FlashAttnFwdSm80INS1_25CollectiveMainloopFwdSm80ILi4ELi1ELb0EN4cute5tupleIJNS5_1CILi128EEENS7_ILi64EEES8_EEELi128ENS_10bfloat16_tEfNS_4arch4Sm80ELb0ELb0ELb0ELb1ELb1ELb1ELb1ELb0EEENS1_21CollectiveEpilogueFwdINS6_IJS8_S8_S9_EEENS6_IJNS7_ILi1EEESH_SH_EEESB_SD_Li128ELb1ELb1ELb0ELb0EEENS1_19SingleTileSchedulerILb1ELb0ELb1ELi128EEEEEEEEEvNT_6ParamsE)
        .other          _ZN7cutlass13device_kernelIN5flash19enable_sm80_to_sm89INS1_16FlashAttnFwdSm80INS1_25CollectiveMainloopFwdSm80ILi4ELi1ELb0EN4cute5tupleIJNS5_1CILi128EEENS7_ILi64EEES8_EEELi128ENS_10bfloat16_tEfNS_4arch4Sm80ELb0ELb0ELb0ELb1ELb1ELb1ELb1ELb0EEENS1_21CollectiveEpilogueFwdINS6_IJS8_S8_S9_EEENS6_IJNS7_ILi1EEESH_SH_EEESB_SD_Li128ELb1ELb1ELb0ELb0EEENS1_19SingleTileSchedulerILb1ELb0ELb1ELi128EEEEEEEEEvNT_6ParamsE,@"STO_CUDA_ENTRY STV_DEFAULT"
_ZN7cutlass13device_kernelIN5flash19enable_sm80_to_sm89INS1_16FlashAttnFwdSm80INS1_25CollectiveMainloopFwdSm80ILi4ELi1ELb0EN4cute5tupleIJNS5_1CILi128EEENS7_ILi64EEES8_EEELi128ENS_10bfloat16_tEfNS_4arch4Sm80ELb0ELb0ELb0ELb1ELb1ELb1ELb1ELb0EEENS1_21CollectiveEpilogueFwdINS6_IJS8_S8_S9_EEENS6_IJNS7_ILi1EEESH_SH_EEESB_SD_Li128ELb1ELb1ELb0ELb0EEENS1_19SingleTileSchedulerILb1ELb0ELb1ELi128EEEEEEEEEvNT_6ParamsE:
[----:B------:R-:W-:Y:S01]  /*0000*/  LDC R1, c[0x0][0x37c] ;  /* 0x0000df00ff017b82 */ /* 0x000fe20000000800 */
[----:B------:R-:W-:Y:S05]  /*0010*/  EXIT ;  /* 0x000000000000794d */ /* 0x000fea0003800000 */
.L_x_11:
        /* <DEDUP_REMOVED lines=14> */
.L_x_29:


//--------------------- .text._ZN7cutlass13device_kernelIN5flash19enable_sm80_to_sm89INS1_16FlashAttnFwdSm80INS1_25CollectiveMainloopFwdSm80ILi4ELi1ELb0EN4cute5tupleIJNS5_1CILi128EEENS7_ILi48EEES8_EEELi128ENS_10bfloat16_tEfNS_4arch4Sm80ELb0ELb1ELb0ELb0ELb1ELb0ELb1ELb0EEENS1_21CollectiveEpilogueFwdINS6_IJS8_S8_S9_EEENS6_IJNS7_ILi1EEESH_SH_EEESB_SD_Li128ELb0ELb1ELb0ELb0EEENS1_19SingleTileSchedulerILb0ELb0ELb1ELi128EEEEEEEEEvNT_6ParamsE --------------------------
	.section	.text._ZN7cutlass13device_kernelIN5flash19enable_sm80_to_sm89INS1_16FlashAttnFwdSm80INS1_25CollectiveMainloopFwdSm80ILi4ELi1ELb0EN4cute5tupleIJNS5_1CILi128EEENS7_ILi48EEES8_EEELi128ENS_10bfloat16_tEfNS_4arch4Sm80ELb0ELb1ELb0ELb0ELb1ELb0ELb1ELb0EEENS1_21CollectiveEpilogueFwdINS6_IJS8_S8_S9_EEENS6_IJNS7_ILi1EEESH_SH_EEESB_SD_Li128ELb0ELb1ELb0ELb0EEENS1_19SingleTileSchedulerILb0ELb0ELb1ELi128EEEEEEEEEvNT_6ParamsE,"ax",@progbits
	.align	128
.text._ZN7cutlass13device_kernelIN5flash19enable_sm80_to_sm89INS1_16FlashAttnFwdSm80INS1_25CollectiveMainloopFwdSm80ILi4ELi1ELb0EN4cute5tupleIJNS5_1CILi128EEENS7_ILi48EEES8_EEELi128ENS_10bfloat16_tEfNS_4arch4Sm80ELb0ELb1ELb0ELb0ELb1ELb0ELb1ELb0EEENS1_21CollectiveEpilogueFwdINS6_IJS8_S8_S9_EEENS6_IJNS7_ILi1EEESH_SH_EEESB_SD_Li128ELb0ELb1ELb0ELb0EEENS1_19SingleTileSchedulerILb0ELb0ELb1ELi128EEEEEEEEEvNT_6ParamsE:
        .type           _ZN7cutlass13device_kernelIN5flash19enable_sm80_to_sm89INS1_16FlashAttnFwdSm80INS1_25CollectiveMainloopFwdSm80ILi4ELi1ELb0EN4cute5tupleIJNS5_1CILi128EEENS7_ILi48EEES8_EEELi128ENS_10bfloat16_tEfNS_4arch4Sm80ELb0ELb1ELb0ELb0ELb1ELb0ELb1ELb0EEENS1_21CollectiveEpilogueFwdINS6_IJS8_S8_S9_EEENS6_IJNS7_ILi1EEESH_SH_EEESB_SD_Li128ELb0ELb1ELb0ELb0EEENS1_19SingleTileSchedulerILb0ELb0ELb1ELi128EEEEEEEEEvNT_6ParamsE,@function
        .size           _ZN7cutlass13device_kernelIN5flash19enable_sm80_to_sm89INS1_16FlashAttnFwdSm80INS1_25CollectiveMainloopFwdSm80ILi4ELi1ELb0EN4cute5tupleIJNS5_1CILi128EEENS7_ILi48EEES8_EEELi128ENS_10bfloat16_tEfNS_4arch4Sm80ELb0ELb1ELb0ELb0ELb1ELb0ELb1ELb0EEENS1_21CollectiveEpilogueFwdINS6_IJS8_S8_S9_EEENS6_IJNS7_ILi1EEESH_SH_EEESB_SD_Li128ELb0ELb1ELb0ELb0EEENS1_19SingleTileSchedulerILb0ELb0ELb1ELi128EEEEEEEEEvNT_6ParamsE,(.L_x_30 - _ZN7cutlass13device_kernelIN5flash19enable_sm80_to_sm89INS1_16FlashAttnFwdSm80INS1_25CollectiveMainloopFwdSm80ILi4ELi1ELb0EN4cute5tupleIJNS5_1CILi128EEENS7_ILi48EEES8_EEELi128ENS_10bfloat16_tEfNS_4arch4Sm80ELb0ELb1ELb0ELb0ELb1ELb0ELb1ELb0EEENS1_21CollectiveEpilogueFwdINS6_IJS8_S8_S9_EEENS6_IJNS7_ILi1EEESH_SH_EEESB_SD_Li128ELb0ELb1ELb0ELb0EEENS1_19SingleTileSchedulerILb0ELb0ELb1ELi128EEEEEEEEEvNT_6ParamsE)
        .other          _ZN7cutlass13device_kernelIN5flash19enable_sm80_to_sm89INS1_16FlashAttnFwdSm80INS1_25CollectiveMainloopFwdSm80ILi4ELi1ELb0EN4cute5tupleIJNS5_1CILi128EEENS7_ILi48EEES8_EEELi128ENS_10bfloat16_tEfNS_4arch4Sm80ELb0ELb1ELb0ELb0ELb1ELb0ELb1ELb0EEENS1_21CollectiveEpilogueFwdINS6_IJS8_S8_S9_EEENS6_IJNS7_ILi1EEESH_SH_EEESB_SD_Li128ELb0ELb1ELb0ELb0EEENS1_19SingleTileSchedulerILb0ELb0ELb1ELi128EEEEEEEEEvNT_6ParamsE,@"STO_CUDA_ENTRY STV_DEFAULT"
_ZN7cutlass13device_kernelIN5flash19enable_sm80_to_sm89INS1_16FlashAttnFwdSm80INS1_25CollectiveMainloopFwdSm80ILi4ELi1ELb0EN4cute5tupleIJNS5_1CILi128EEENS7_ILi48EEES8_EEELi128ENS_10bfloat16_tEfNS_4arch4Sm80ELb0ELb1ELb0ELb0ELb1ELb0ELb1ELb0EEENS1_21CollectiveEpilogueFwdINS6_IJS8_S8_S9_EEENS6_IJNS7_ILi1EEESH_SH_EEESB_SD_Li128ELb0ELb1ELb0ELb0EEENS1_19SingleTileSchedulerILb0ELb0ELb1ELi128EEEEEEEEEvNT_6ParamsE:
[----:B------:R-:W-:Y:S01]  /*0000*/  LDC R1, c[0x0][0x37c] ;  /* 0x0000df00ff017b82 */ /* 0x000fe20000000800 */
[----:B------:R-:W-:Y:S05]  /*0010*/  EXIT ;  /* 0x000000000000794d */ /* 0x000fea0003800000 */
.L_x_12:
        /* <DEDUP_REMOVED lines=14> */
.L_x_30:


//--------------------- .text._ZN7cutlass13device_kernelIN5flash19enable_sm80_to_sm89INS1_16FlashAttnFwdSm80INS1_25CollectiveMainloopFwdSm80ILi4ELi1ELb0EN4cute5tupleIJNS5_1CILi128EEENS7_ILi48EEES8_EEELi128ENS_10bfloat16_tEfNS_4arch4Sm80ELb0ELb1ELb0ELb1ELb1ELb0ELb1ELb0EEENS1_21CollectiveEpilogueFwdINS6_IJS8_S8_S9_EEENS6_IJNS7_ILi1EEESH_SH_EEESB_SD_Li128ELb1ELb1ELb0ELb0EEENS1_19SingleTileSchedulerILb1ELb0ELb1ELi128EEEEEEEEEvNT_6ParamsE --------------------------
	.section	.text._ZN7cutlass13device_kernelIN5flash19enable_sm80_to_sm89INS1_16FlashAttnFwdSm80INS1_25CollectiveMainloopFwdSm80ILi4ELi1ELb0EN4cute5tupleIJNS5_1CILi128EEENS7_ILi48EEES8_EEELi128ENS_10bfloat16_tEfNS_4arch4Sm80ELb0ELb1ELb0ELb1ELb1ELb0ELb1ELb0EEENS1_21CollectiveEpilogueFwdINS6_IJS8_S8_S9_EEENS6_IJNS7_ILi1EEESH_SH_EEESB_SD_Li128ELb1ELb1ELb0ELb0EEENS1_19SingleTileSchedulerILb1ELb0ELb1ELi128EEEEEEEEEvNT_6ParamsE,"ax",@progbits
	.align	128
.text._ZN7cutlass13device_kernelIN5flash19enable_sm80_to_sm89INS1_16FlashAttnFwdSm80INS1_25CollectiveMainloopFwdSm80ILi4ELi1ELb0EN4cute5tupleIJNS5_1CILi128EEENS7_ILi48EEES8_EEELi128ENS_10bfloat16_tEfNS_4arch4Sm80ELb0ELb1ELb0ELb1ELb1ELb0ELb1ELb0EEENS1_21CollectiveEpilogueFwdINS6_IJS8_S8_S9_EEENS6_IJNS7_ILi1EEESH_SH_EEESB_SD_Li128ELb1ELb1ELb0ELb0EEENS1_19SingleTileSchedulerILb1ELb0ELb1ELi128EEEEEEEEEvNT_6ParamsE:
        .type           _ZN7cutlass13device_kernelIN5flash19enable_sm80_to_sm89INS1_16FlashAttnFwdSm80INS1_25CollectiveMainloopFwdSm80ILi4ELi1ELb0EN4cute5tupleIJNS5_1CILi128EEENS7_ILi48EEES8_EEELi128ENS_10bfloat16_tEfNS_4arch4Sm80ELb0ELb1ELb0ELb1ELb1ELb0ELb1ELb0EEENS1_21CollectiveEpilogueFwdINS6_IJS8_S8_S9_EEENS6_IJNS7_ILi1EEESH_SH_EEESB_SD_Li128ELb1ELb1ELb0ELb0EEENS1_19SingleTileSchedulerILb1ELb0ELb1ELi128EEEEEEEEEvNT_6ParamsE,@function
        .size           _ZN7cutlass13device_kernelIN5flash19enable_sm80_to_sm89INS1_16FlashAttnFwdSm80INS1_25CollectiveMainloopFwdSm80ILi4ELi1ELb0EN4cute5tupleIJNS5_1CILi128EEENS7_ILi48EEES8_EEELi128ENS_10bfloat16_tEfNS_4arch4Sm80ELb0ELb1ELb0ELb1ELb1ELb0ELb1ELb0EEENS1_21CollectiveEpilogueFwdINS6_IJS8_S8_S9_EEENS6_IJNS7_ILi1EEESH_SH_EEESB_SD_Li128ELb1ELb1ELb0ELb0EEENS1_19SingleTileSchedulerILb1ELb0ELb1ELi128EEEEEEEEEvNT_6ParamsE,(.L_x_31 - _ZN7cutlass13device_kernelIN5flash19enable_sm80_to_sm89INS1_16FlashAttnFwdSm80INS1_25CollectiveMainloopFwdSm80ILi4ELi1ELb0EN4cute5tupleIJNS5_1CILi128EEENS7_ILi48EEES8_EEELi128ENS_10bfloat16_tEfNS_4arch4Sm80ELb0ELb1ELb0ELb1ELb1ELb0ELb1ELb0EEENS1_21CollectiveEpilogueFwdINS6_IJS8_S8_S9_EEENS6_IJNS7_ILi1EEESH_SH_EEESB_SD_Li128ELb1ELb1ELb0ELb0EEENS1_19SingleTileSchedulerILb1ELb0ELb1ELi128EEEEEEEEEvNT_6ParamsE)
        .other          _ZN7cutlass13device_kernelIN5flash19enable_sm80_to_sm89INS1_16FlashAttnFwdSm80INS1_25CollectiveMainloopFwdSm80ILi4ELi1ELb0EN4cute5tupleIJNS5_1CILi128EEENS7_ILi48EEES8_EEELi128ENS_10bfloat16_tEfNS_4arch4Sm80ELb0ELb1ELb0ELb1ELb1ELb0ELb1ELb0EEENS1_21CollectiveEpilogueFwdINS6_IJS8_S8_S9_EEENS6_IJNS7_ILi1EEESH_SH_EEESB_SD_Li128ELb1ELb1ELb0ELb0EEENS1_19SingleTileSchedulerILb1ELb0ELb1ELi128EEEEEEEEEvNT_6ParamsE,@"STO_CUDA_ENTRY STV_DEFAULT"
_ZN7cutlass13device_kernelIN5flash19enable_sm80_to_sm89INS1_16FlashAttnFwdSm80INS1_25CollectiveMainloopFwdSm80ILi4ELi1ELb0EN4cute5tupleIJNS5_1CILi128EEENS7_ILi48EEES8_EEELi128ENS_10bfloat16_tEfNS_4arch4Sm80ELb0ELb1ELb0ELb1ELb1ELb0ELb1ELb0EEENS1_21CollectiveEpilogueFwdINS6_IJS8_S8_S9_EEENS6_IJNS7_ILi1EEESH_SH_EEESB_SD_Li128ELb1ELb1ELb0ELb0EEENS1_19SingleTileSchedulerILb1ELb0ELb1ELi128EEEEEEEEEvNT_6ParamsE:
[----:B------:R-:W-:Y:S01]  /*0000*/  LDC R1, c[0x0][0x37c] ;  /* 0x0000df00ff017b82 */ /* 0x000fe20000000800 */
[----:B------:R-:W-:Y:S05]  /*0010*/  EXIT ;  /* 0x000000000000794d */ /* 0x000fea0003800000 */
.L_x_13:
        /* <DEDUP_REMOVED lines=14> */
.L_x_31:


//--------------------- .text._ZN7cutlass13device_kernelIN5flash19enable_sm80_to_sm89INS1_16FlashAttnFwdSm80INS1_25CollectiveMainloopFwdSm80ILi4ELi1ELb0EN4cute5tupleIJNS5_1CILi128EEENS7_ILi48EEES8_EEELi128ENS_10bfloat16_tEfNS_4arch4Sm80ELb0ELb1ELb0ELb1ELb1ELb1ELb1ELb0EEENS1_21CollectiveEpilogueFwdINS6_IJS8_S8_S9_EEENS6_IJNS7_ILi1EEESH_SH_EEESB_SD_Li128ELb1ELb1ELb0ELb0EEENS1_19SingleTileSchedulerILb1ELb0ELb1ELi128EEEEEEEEEvNT_6ParamsE --------------------------
	.section	.text._ZN7cutlass13device_kernelIN5flash19enable_sm80_to_sm89INS1_16FlashAttnFwdSm80INS1_25CollectiveMainloopFwdSm80ILi4ELi1ELb0EN4cute5tupleIJNS5_1CILi128EEENS7_ILi48EEES8_EEELi128ENS_10bfloat16_tEfNS_4arch4Sm80ELb0ELb1ELb0ELb1ELb1ELb1ELb1ELb0EEENS1_21CollectiveEpilogueFwdINS6_IJS8_S8_S9_EEENS6_IJNS7_ILi1EEESH_SH_EEESB_SD_Li128ELb1ELb1ELb0ELb0EEENS1_19SingleTileSchedulerILb1ELb0ELb1ELi128EEEEEEEEEvNT_6ParamsE,"ax",@progbits
	.align	128
.text._ZN7cutlass13device_kernelIN5flash19enable_sm80_to_sm89INS1_16FlashAttnFwdSm80INS1_25CollectiveMainloopFwdSm80ILi4ELi1ELb0EN4cute5tupleIJNS5_1CILi128EEENS7_ILi48EEES8_EEELi128ENS_10bfloat16_tEfNS_4arch4Sm80ELb0ELb1ELb0ELb1ELb1ELb1ELb1ELb0EEENS1_21CollectiveEpilogueFwdINS6_IJS8_S8_S9_EEENS6_IJNS7_ILi1EEESH_SH_EEESB_SD_Li128ELb1ELb1ELb0ELb0EEENS1_19SingleTileSchedulerILb1ELb0ELb1ELi128EEEEEEEEEvNT_6ParamsE:
        .type           _ZN7cutlass13device_kernelIN5flash19enable_sm80_to_sm89INS1_16FlashAttnFwdSm80INS1_25CollectiveMainloopFwdSm80ILi4ELi1ELb0EN4cute5tupleIJNS5_1CILi128EEENS7_ILi48EEES8_EEELi128ENS_10bfloat16_tEfNS_4arch4Sm80ELb0ELb1ELb0ELb1ELb1ELb1ELb1ELb0EEENS1_21CollectiveEpilogueFwdINS6_IJS8_S8_S9_EEENS6_IJNS7_ILi1EEESH_SH_EEESB_SD_Li128ELb1ELb1ELb0ELb0EEENS1_19SingleTileSchedulerILb1ELb0ELb1ELi128EEEEEEEEEvNT_6ParamsE,@function
        .size           _ZN7cutlass13device_kernelIN5flash19enable_sm80_to_sm89INS1_16FlashAttnFwdSm80INS1_25CollectiveMainloopFwdSm80ILi4ELi1ELb0EN4cute5tupleIJNS5_1CILi128EEENS7_ILi48EEES8_EEELi128ENS_10bfloat16_tEfNS_4arch4Sm80ELb0ELb1ELb0ELb1ELb1ELb1ELb1ELb0EEENS1_21CollectiveEpilogueFwdINS6_IJS8_S8_S9_EEENS6_IJNS7_ILi1EEESH_SH_EEESB_SD_Li128ELb1ELb1ELb0ELb0EEENS1_19SingleTileSchedulerILb1ELb0ELb1ELi128EEEEEEEEEvNT_6ParamsE,(.L_x_32 - _ZN7cutlass13device_kernelIN5flash19enable_sm80_to_sm89INS1_16FlashAttnFwdSm80INS1_25CollectiveMainloopFwdSm80ILi4ELi1ELb0EN4cute5tupleIJNS5_1CILi128EEENS7_ILi48EEES8_EEELi128ENS_10bfloat16_tEfNS_4arch4Sm80ELb0ELb1ELb0ELb1ELb1ELb1ELb1ELb0EEENS1_21CollectiveEpilogueFwdINS6_IJS8_S8_S9_EEENS6_IJNS7_ILi1EEESH_SH_EEESB_SD_Li128ELb1ELb1ELb0ELb0EEENS1_19SingleTileSchedulerILb1ELb0ELb1ELi128EEEEEEEEEvNT_6ParamsE)
        .other          _ZN7cutlass13device_kernelIN5flash19enable_sm80_to_sm89INS1_16FlashAttnFwdSm80INS1_25CollectiveMainloopFwdSm80ILi4ELi1ELb0EN4cute5tupleIJNS5_1CILi128EEENS7_ILi48EEES8_EEELi128ENS_10bfloat16_tEfNS_4arch4Sm80ELb0ELb1ELb0ELb1ELb1ELb1ELb1ELb0EEENS1_21CollectiveEpilogueFwdINS6_IJS8_S8_S9_EEENS6_IJNS7_ILi1EEESH_SH_EEESB_SD_Li128ELb1ELb1ELb0ELb0EEENS1_19SingleTileSchedulerILb1ELb0ELb1ELi128EEEEEEEEEvNT_6ParamsE,@"STO_CUDA_ENTRY STV_DEFAULT"
_ZN7cutlass13device_kernelIN5flash19enable_sm80_to_sm89INS1_16FlashAttnFwdSm80INS1_25CollectiveMainloopFwdSm80ILi4ELi1ELb0EN4cute5tupleIJNS5_1CILi128EEENS7_ILi48EEES8_EEELi128ENS_10bfloat16_tEfNS_4arch4Sm80ELb0ELb1ELb0ELb1ELb1ELb1ELb1ELb0EEENS1_21CollectiveEpilogueFwdINS6_IJS8_S8_S9_EEENS6_IJNS7_ILi1EEESH_SH_EEESB_SD_Li128ELb1ELb1ELb0ELb0EEENS1_19SingleTileSchedulerILb1ELb0ELb1ELi128EEEEEEEEEvNT_6ParamsE:
[----:B------:R-:W-:Y:S01]  /*0000*/  LDC R1, c[0x0][0x37c] ;  /* 0x0000df00ff017b82 */ /* 0x000fe20000000800 */
[----:B------:R-:W-:Y:S05]  /*0010*/  EXIT ;  /* 0x000000000000794d */ /* 0x000fea0003800000 */
.L_x_14:
        /* <DEDUP_REMOVED lines=14> */
.L_x_32:


//--------------------- .text._ZN7cutlass13device_kernelIN5flash19enable_sm80_to_sm89INS1_16FlashAttnFwdSm80INS1_25CollectiveMainloopFwdSm80ILi4ELi1ELb0EN4cute5tupleIJNS5_1CILi128EEENS7_ILi64EEES8_EEELi128ENS_10bfloat16_tEfNS_4arch4Sm80ELb1ELb0ELb0ELb0ELb1ELb0ELb1ELb0EEENS1_21CollectiveEpilogueFwdINS6_IJS8_S8_S9_EEENS6_IJNS7_ILi1EEESH_SH_EEESB_SD_Li128ELb0ELb1ELb0ELb0EEENS1_30DynamicPersistentTileSchedulerILi128ELi128ELb0ELb1ELb0EEEEEEEEEvNT_6ParamsE --------------------------
	.section	.text._ZN7cutlass13device_kernelIN5flash19enable_sm80_to_sm89INS1_16FlashAttnFwdSm80INS1_25CollectiveMainloopFwdSm80ILi4ELi1ELb0EN4cute5tupleIJNS5_1CILi128EEENS7_ILi64EEES8_EEELi128ENS_10bfloat16_tEfNS_4arch4Sm80ELb1ELb0ELb0ELb0ELb1ELb0ELb1ELb0EEENS1_21CollectiveEpilogueFwdINS6_IJS8_S8_S9_EEENS6_IJNS7_ILi1EEESH_SH_EEESB_SD_Li128ELb0ELb1ELb0ELb0EEENS1_30DynamicPersistentTileSchedulerILi128ELi128ELb0ELb1ELb0EEEEEEEEEvNT_6ParamsE,"ax",@progbits
	.align	128
.text._ZN7cutlass13device_kernelIN5flash19enable_sm80_to_sm89INS1_16FlashAttnFwdSm80INS1_25CollectiveMainloopFwdSm80ILi4ELi1ELb0EN4cute5tupleIJNS5_1CILi128EEENS7_ILi64EEES8_EEELi128ENS_10bfloat16_tEfNS_4arch4Sm80ELb1ELb0ELb0ELb0ELb1ELb0ELb1ELb0EEENS1_21CollectiveEpilogueFwdINS6_IJS8_S8_S9_EEENS6_IJNS7_ILi1EEESH_SH_EEESB_SD_Li128ELb0ELb1ELb0ELb0EEENS1_30DynamicPersistentTileSchedulerILi128ELi128ELb0ELb1ELb0EEEEEEEEEvNT_6ParamsE:
        .type           _ZN7cutlass13device_kernelIN5flash19enable_sm80_to_sm89INS1_16FlashAttnFwdSm80INS1_25CollectiveMainloopFwdSm80ILi4ELi1ELb0EN4cute5tupleIJNS5_1CILi128EEENS7_ILi64EEES8_EEELi128ENS_10bfloat16_tEfNS_4arch4Sm80ELb1ELb0ELb0ELb0ELb1ELb0ELb1ELb0EEENS1_21CollectiveEpilogueFwdINS6_IJS8_S8_S9_EEENS6_IJNS7_ILi1EEESH_SH_EEESB_SD_Li128ELb0ELb1ELb0ELb0EEENS1_30DynamicPersistentTileSchedulerILi128ELi128ELb0ELb1ELb0EEEEEEEEEvNT_6ParamsE,@function
        .size           _ZN7cutlass13device_kernelIN5flash19enable_sm80_to_sm89INS1_16FlashAttnFwdSm80INS1_25CollectiveMainloopFwdSm80ILi4ELi1ELb0EN4cute5tupleIJNS5_1CILi128EEENS7_ILi64EEES8_EEELi128ENS_10bfloat16_tEfNS_4arch4Sm80ELb1ELb0ELb0ELb0ELb1ELb0ELb1ELb0EEENS1_21CollectiveEpilogueFwdINS6_IJS8_S8_S9_EEENS6_IJNS7_ILi1EEESH_SH_EEESB_SD_Li128ELb0ELb1ELb0ELb0EEENS1_30DynamicPersistentTileSchedulerILi128ELi128ELb0ELb1ELb0EEEEEEEEEvNT_6ParamsE,(.L_x_33 - _ZN7cutlass13device_kernelIN5flash19enable_sm80_to_sm89INS1_16FlashAttnFwdSm80INS1_25CollectiveMainloopFwdSm80ILi4ELi1ELb0EN4cute5tupleIJNS5_1CILi128EEENS7_ILi64EEES8_EEELi128ENS_10bfloat16_tEfNS_4arch4Sm80ELb1ELb0ELb0ELb0ELb1ELb0ELb1ELb0EEENS1_21CollectiveEpilogueFwdINS6_IJS8_S8_S9_EEENS6_IJNS7_ILi1EEESH_SH_EEESB_SD_Li128ELb0ELb1ELb0ELb0EEENS1_30DynamicPersistentTileSchedulerILi128ELi128ELb0ELb1ELb0EEEEEEEEEvNT_6ParamsE)
        .other          _ZN7cutlass13device_kernelIN5flash19enable_sm80_to_sm89INS1_16FlashAttnFwdSm80INS1_25CollectiveMainloopFwdSm80ILi4ELi1ELb0EN4cute5tupleIJNS5_1CILi128EEENS7_ILi64EEES8_EEELi128ENS_10bfloat16_tEfNS_4arch4Sm80ELb1ELb0ELb0ELb0ELb1ELb0ELb1ELb0EEENS1_21CollectiveEpilogueFwdINS6_IJS8_S8_S9_EEENS6_IJNS7_ILi1EEESH_SH_EEESB_SD_Li128ELb0ELb1ELb0ELb0EEENS1_30DynamicPersistentTileSchedulerILi128ELi128ELb0ELb1ELb0EEEEEEEEEvNT_6ParamsE,@"STO_CUDA_ENTRY STV_DEFAULT"
_ZN7cutlass13device_kernelIN5flash19enable_sm80_to_sm89INS1_16FlashAttnFwdSm80INS1_25CollectiveMainloopFwdSm80ILi4ELi1ELb0EN4cute5tupleIJNS5_1CILi128EEENS7_ILi64EEES8_EEELi128ENS_10bfloat16_tEfNS_4arch4Sm80ELb1ELb0ELb0ELb0ELb1ELb0ELb1ELb0EEENS1_21CollectiveEpilogueFwdINS6_IJS8_S8_S9_EEENS6_IJNS7_ILi1EEESH_SH_EEESB_SD_Li128ELb0ELb1ELb0ELb0EEENS1_30DynamicPersistentTileSchedulerILi128ELi128ELb0ELb1ELb0EEEEEEEEEvNT_6ParamsE:
[----:B------:R-:W-:Y:S01]  /*0000*/  LDC R1, c[0x0][0x37c] ;  /* 0x0000df00ff017b82 */ /* 0x000fe20000000800 */
[----:B------:R-:W-:Y:S05]  /*0010*/  EXIT ;  /* 0x000000000000794d */ /* 0x000fea0003800000 */
.L_x_15:
        /* <DEDUP_REMOVED lines=14> */
.L_x_33:


//--------------------- .text._ZN7cutlass13device_kernelIN5flash19enable_sm80_to_sm89INS1_16FlashAttnFwdSm80INS1_25CollectiveMainloopFwdSm80ILi4ELi1ELb0EN4cute5tupleIJNS5_1CILi128EEENS7_ILi64EEES8_EEELi128ENS_10bfloat16_tEfNS_4arch4Sm80ELb1ELb0ELb0ELb1ELb1ELb0ELb1ELb0EEENS1_21CollectiveEpilogueFwdINS6_IJS8_S8_S9_EEENS6_IJNS7_ILi1EEESH_SH_EEESB_SD_Li128ELb1ELb1ELb0ELb0EEENS1_19SingleTileSchedulerILb1ELb0ELb1ELi128EEEEEEEEEvNT_6ParamsE --------------------------
	.section	.text._ZN7cutlass13device_kernelIN5flash19enable_sm80_to_sm89INS1_16FlashAttnFwdSm80INS1_25CollectiveMainloopFwdSm80ILi4ELi1ELb0EN4cute5tupleIJNS5_1CILi128EEENS7_ILi64EEES8_EEELi128ENS_10bfloat16_tEfNS_4arch4Sm80ELb1ELb0ELb0ELb1ELb1ELb0ELb1ELb0EEENS1_21CollectiveEpilogueFwdINS6_IJS8_S8_S9_EEENS6_IJNS7_ILi1EEESH_SH_EEESB_SD_Li128ELb1ELb1ELb0ELb0EEENS1_19SingleTileSchedulerILb1ELb0ELb1ELi128EEEEEEEEEvNT_6ParamsE,"ax",@progbits
	.align	128
.text._ZN7cutlass13device_kernelIN5flash19enable_sm80_to_sm89INS1_16FlashAttnFwdSm80INS1_25CollectiveMainloopFwdSm80ILi4ELi1ELb0EN4cute5tupleIJNS5_1CILi128EEENS7_ILi64EEES8_EEELi128ENS_10bfloat16_tEfNS_4arch4Sm80ELb1ELb0ELb0ELb1ELb1ELb0ELb1ELb0EEENS1_21CollectiveEpilogueFwdINS6_IJS8_S8_S9_EEENS6_IJNS7_ILi1EEESH_SH_EEESB_SD_Li128ELb1ELb1ELb0ELb0EEENS1_19SingleTileSchedulerILb1ELb0ELb1ELi128EEEEEEEEEvNT_6ParamsE:
        .type           _ZN7cutlass13device_kernelIN5flash19enable_sm80_to_sm89INS1_16FlashAttnFwdSm80INS1_25CollectiveMainloopFwdSm80ILi4ELi1ELb0EN4cute5tupleIJNS5_1CILi128EEENS7_ILi64EEES8_EEELi128ENS_10bfloat16_tEfNS_4arch4Sm80ELb1ELb0ELb0ELb1ELb1ELb0ELb1ELb0EEENS1_21CollectiveEpilogueFwdINS6_IJS8_S8_S9_EEENS6_IJNS7_ILi1EEESH_SH_EEESB_SD_Li128ELb1ELb1ELb0ELb0EEENS1_19SingleTileSchedulerILb1ELb0ELb1ELi128EEEEEEEEEvNT_6ParamsE,@function
        .size           _ZN7cutlass13device_kernelIN5flash19enable_sm80_to_sm89INS1_16FlashAttnFwdSm80INS1_25CollectiveMainloopFwdSm80ILi4ELi1ELb0EN4cute5tupleIJNS5_1CILi128EEENS7_ILi64EEES8_EEELi128ENS_10bfloat16_tEfNS_4arch4Sm80ELb1ELb0ELb0ELb1ELb1ELb0ELb1ELb0EEENS1_21CollectiveEpilogueFwdINS6_IJS8_S8_S9_EEENS6_IJNS7_ILi1EEESH_SH_EEESB_SD_Li128ELb1ELb1ELb0ELb0EEENS1_19SingleTileSchedulerILb1ELb0ELb1ELi128EEEEEEEEEvNT_6ParamsE,(.L_x_34 - _ZN7cutlass13device_kernelIN5flash19enable_sm80_to_sm89INS1_16FlashAttnFwdSm80INS1_25CollectiveMainloopFwdSm80ILi4ELi1ELb0EN4cute5tupleIJNS5_1CILi128EEENS7_ILi64EEES8_EEELi128ENS_10bfloat16_tEfNS_4arch4Sm80ELb1ELb0ELb0ELb1ELb1ELb0ELb1ELb0EEENS1_21CollectiveEpilogueFwdINS6_IJS8_S8_S9_EEENS6_IJNS7_ILi1EEESH_SH_EEESB_SD_Li128ELb1ELb1ELb0ELb0EEENS1_19SingleTileSchedulerILb1ELb0ELb1ELi128EEEEEEEEEvNT_6ParamsE)
        .other          _ZN7cutlass13device_kernelIN5flash19enable_sm80_to_sm89INS1_16FlashAttnFwdSm80INS1_25CollectiveMainloopFwdSm80ILi4ELi1ELb0EN4cute5tupleIJNS5_1CILi128EEENS7_ILi64EEES8_EEELi128ENS_10bfloat16_tEfNS_4arch4Sm80ELb1ELb0ELb0ELb1ELb1ELb0ELb1ELb0EEENS1_21CollectiveEpilogueFwdINS6_IJS8_S8_S9_EEENS6_IJNS7_ILi1EEESH_SH_EEESB_SD_Li128ELb1ELb1ELb0ELb0EEENS1_19SingleTileSchedulerILb1ELb0ELb1ELi128EEEEEEEEEvNT_6ParamsE,@"STO_CUDA_ENTRY STV_DEFAULT"
_ZN7cutlass13device_kernelIN5flash19enable_sm80_to_sm89INS1_16FlashAttnFwdSm80INS1_25CollectiveMainloopFwdSm80ILi4ELi1ELb0EN4cute5tupleIJNS5_1CILi128EEENS7_ILi64EEES8_EEELi128ENS_10bfloat16_tEfNS_4arch4Sm80ELb1ELb0ELb0ELb1ELb1ELb0ELb1ELb0EEENS1_21CollectiveEpilogueFwdINS6_IJS8_S8_S9_EEENS6_IJNS7_ILi1EEESH_SH_EEESB_SD_Li128ELb1ELb1ELb0ELb0EEENS1_19SingleTileSchedulerILb1ELb0ELb1ELi128EEEEEEEEEvNT_6ParamsE:
[----:B------:R-:W-:Y:S01]  /*0000*/  LDC R1, c[0x0][0x37c] ;  /* 0x0000df00ff017b82 */ /* 0x000fe20000000800 */
[----:B------:R-:W-:Y:S05]  /*0010*/  EXIT ;  /* 0x000000000000794d */ /* 0x000fea0003800000 */
.L_x_16:
        /* <DEDUP_REMOVED lines=14> */
.L_x_34:


//--------------------- .text._ZN7cutlass13device_kernelIN5flash19enable_sm80_to_sm89INS1_16FlashAttnFwdSm80INS1_25CollectiveMainloopFwdSm80ILi4ELi1ELb0EN4cute5tupleIJNS5_1CILi128EEENS7_ILi64EEES8_EEELi128ENS_10bfloat16_tEfNS_4arch4Sm80ELb1ELb0ELb0ELb1ELb1ELb1ELb1ELb0EEENS1_21CollectiveEpilogueFwdINS6_IJS8_S8_S9_EEENS6_IJNS7_ILi1EEESH_SH_EEESB_SD_Li128ELb1ELb1ELb0ELb0EEENS1_19SingleTileSchedulerILb1ELb0ELb1ELi128EEEEEEEEEvNT_6ParamsE --------------------------
	.section	.text._ZN7cutlass13device_kernelIN5flash19enable_sm80_to_sm89INS1_16FlashAttnFwdSm80INS1_25CollectiveMainloopFwdSm80ILi4ELi1ELb0EN4cute5tupleIJNS5_1CILi128EEENS7_ILi64EEES8_EEELi128ENS_10bfloat16_tEfNS_4arch4Sm80ELb1ELb0ELb0ELb1ELb1ELb1ELb1ELb0EEENS1_21CollectiveEpilogueFwdINS6_IJS8_S8_S9_EEENS6_IJNS7_ILi1EEESH_SH_EEESB_SD_Li128ELb1ELb1ELb0ELb0EEENS1_19SingleTileSchedulerILb1ELb0ELb1ELi128EEEEEEEEEvNT_6ParamsE,"ax",@progbits
	.align	128
.text._ZN7cutlass13device_kernelIN5flash19enable_sm80_to_sm89INS1_16FlashAttnFwdSm80INS1_25CollectiveMainloopFwdSm80ILi4ELi1ELb0EN4cute5tupleIJNS5_1CILi128EEENS7_ILi64EEES8_EEELi128ENS_10bfloat16_tEfNS_4arch4Sm80ELb1ELb0ELb0ELb1ELb1ELb1ELb1ELb0EEENS1_21CollectiveEpilogueFwdINS6_IJS8_S8_S9_EEENS6_IJNS7_ILi1EEESH_SH_EEESB_SD_Li128ELb1ELb1ELb0ELb0EEENS1_19SingleTileSchedulerILb1ELb0ELb1ELi128EEEEEEEEEvNT_6ParamsE:
        .type           _ZN7cutlass13device_kernelIN5flash19enable_sm80_to_sm89INS1_16FlashAttnFwdSm80INS1_25CollectiveMainloopFwdSm80ILi4ELi1ELb0EN4cute5tupleIJNS5_1CILi128EEENS7_ILi64EEES8_EEELi128ENS_10bfloat16_tEfNS_4arch4Sm80ELb1ELb0ELb0ELb1ELb1ELb1ELb1ELb0EEENS1_21CollectiveEpilogueFwdINS6_IJS8_S8_S9_EEENS6_IJNS7_ILi1EEESH_SH_EEESB_SD_Li128ELb1ELb1ELb0ELb0EEENS1_19SingleTileSchedulerILb1ELb0ELb1ELi128EEEEEEEEEvNT_6ParamsE,@function
        .size           _ZN7cutlass13device_kernelIN5flash19enable_sm80_to_sm89INS1_16FlashAttnFwdSm80INS1_25CollectiveMainloopFwdSm80ILi4ELi1ELb0EN4cute5tupleIJNS5_1CILi128EEENS7_ILi64EEES8_EEELi128ENS_10bfloat16_tEfNS_4arch4Sm80ELb1ELb0ELb0ELb1ELb1ELb1ELb1ELb0EEENS1_21CollectiveEpilogueFwdINS6_IJS8_S8_S9_EEENS6_IJNS7_ILi1EEESH_SH_EEESB_SD_Li128ELb1ELb1ELb0ELb0EEENS1_19SingleTileSchedulerILb1ELb0ELb1ELi128EEEEEEEEEvNT_6ParamsE,(.L_x_35 - _ZN7cutlass13device_kernelIN5flash19enable_sm80_to_sm89INS1_16FlashAttnFwdSm80INS1_25CollectiveMainloopFwdSm80ILi4ELi1ELb0EN4cute5tupleIJNS5_1CILi128EEENS7_ILi64EEES8_EEELi128ENS_10bfloat16_tEfNS_4arch4Sm80ELb1ELb0ELb0ELb1ELb1ELb1ELb1ELb0EEENS1_21CollectiveEpilogueFwdINS6_IJS8_S8_S9_EEENS6_IJNS7_ILi1EEESH_SH_EEESB_SD_Li128ELb1ELb1ELb0ELb0EEENS1_19SingleTileSchedulerILb1ELb0ELb1ELi128EEEEEEEEEvNT_6ParamsE)
        .other          _ZN7cutlass13device_kernelIN5flash19enable_sm80_to_sm89INS1_16FlashAttnFwdSm80INS1_25CollectiveMainloopFwdSm80ILi4ELi1ELb0EN4cute5tupleIJNS5_1CILi128EEENS7_ILi64EEES8_EEELi128ENS_10bfloat16_tEfNS_4arch4Sm80ELb1ELb0ELb0ELb1ELb1ELb1ELb1ELb0EEENS1_21CollectiveEpilogueFwdINS6_IJS8_S8_S9_EEENS6_IJNS7_ILi1EEESH_SH_EEESB_SD_Li128ELb1ELb1ELb0ELb0EEENS1_19SingleTileSchedulerILb1ELb0ELb1ELi128EEEEEEEEEvNT_6ParamsE,@"STO_CUDA_ENTRY STV_DEFAULT"
_ZN7cutlass13device_kernelIN5flash19enable_sm80_to_sm89INS1_16FlashAttnFwdSm80INS1_25CollectiveMainloopFwdSm80ILi4ELi1ELb0EN4cute5tupleIJNS5_1CILi128EEENS7_ILi64EEES8_EEELi128ENS_10bfloat16_tEfNS_4arch4Sm80ELb1ELb0ELb0ELb1ELb1ELb1ELb1ELb0EEENS1_21CollectiveEpilogueFwdINS6_IJS8_S8_S9_EEENS6_IJNS7_ILi1EEESH_SH_EEESB_SD_Li128ELb1ELb1ELb0ELb0EEENS1_19SingleTileSchedulerILb1ELb0ELb1ELi128EEEEEEEEEvNT_6ParamsE:
[----:B------:R-:W-:Y:S01]  /*0000*/  LDC R1, c[0x0][0x37c] ;  /* 0x0000df00ff017b82 */ /* 0x000fe20000000800 */
[----:B------:R-:W-:Y:S05]  /*0010*/  EXIT ;  /* 0x000000000000794d */ /* 0x000fea0003800000 */
.L_x_17:
        /* <DEDUP_REMOVED lines=14> */
.L_x_35:


//--------------------- .nv.shared.reserved.0     --------------------------
	.section	.nv.shared.reserved.0,"aw",@nobits
	.weak		__nv_reservedSMEM_offset_0_alias
	.size		__nv_reservedSMEM_offset_0_alias, 0, 64
	.other		__nv_reservedSMEM_offset_0_alias,@"STO_CUDA_RESERVED_SHARED STV_DEFAULT"
__nv_reservedSMEM_offset_0_alias:
	.zero		0
	.zero		64


//--------------------- .nv.global                --------------------------
	.section	.nv.global,"aw",@nobits
.nv.global:
	.type		_ZN72_INTERNAL_b387d70d_36_flash_fwd_hdim128_bf16_paged_sm80_cu_f3e6f9ee_28424cute1_E,@object
	.size		_ZN72_INTERNAL_b387d70d_36_flash_fwd_hdim128_bf16_paged_sm80_cu_f3e6f9ee_28424cute1_E,(_ZN72_INTERNAL_b387d70d_36_flash_fwd_hdim128_bf16_paged_sm80_cu_f3e6f9ee_28424cuda3std3__45__cpo6cbeginE - _ZN72_INTERNAL_b387d70d_36_flash_fwd_hdim128_bf16_paged_sm80_cu_f3e6f9ee_28424cute1_E)
_ZN72_INTERNAL_b387d70d_36_flash_fwd_hdim128_bf16_paged_sm80_cu_f3e6f9ee_28424cute1_E:
	.zero		1
	.type		_ZN72_INTERNAL_b387d70d_36_flash_fwd_hdim128_bf16_paged_sm80_cu_f3e6f9ee_28424cuda3std3__45__cpo6cbeginE,@object
	.size		_ZN72_INTERNAL_b387d70d_36_flash_fwd_hdim128_bf16_paged_sm80_cu_f3e6f9ee_28424cuda3std3__45__cpo6cbeginE,(_ZN72_INTERNAL_b387d70d_36_flash_fwd_hdim128_bf16_paged_sm80_cu_f3e6f9ee_28424cuda3std3__48in_placeE - _ZN72_INTERNAL_b387d70d_36_flash_fwd_hdim128_bf16_paged_sm80_cu_f3e6f9ee_28424cuda3std3__45__cpo6cbeginE)
_ZN72_INTERNAL_b387d70d_36_flash_fwd_hdim128_bf16_paged_sm80_cu_f3e6f9ee_28424cuda3std3__45__cpo6cbeginE:
	.zero		1
	.type		_ZN72_INTERNAL_b387d70d_36_flash_fwd_hdim128_bf16_paged_sm80_cu_f3e6f9ee_28424cuda3std3__48in_placeE,@object
	.size		_ZN72_INTERNAL_b387d70d_36_flash_fwd_hdim128_bf16_paged_sm80_cu_f3e6f9ee_28424cuda3std3__48in_placeE,(_ZN72_INTERNAL_b387d70d_36_flash_fwd_hdim128_bf16_paged_sm80_cu_f3e6f9ee_28424cuda3std6ranges3__45__cpo9iter_moveE - _ZN72_INTERNAL_b387d70d_36_flash_fwd_hdim128_bf16_paged_sm80_cu_f3e6f9ee_28424cuda3std3__48in_placeE)
_ZN72_INTERNAL_b387d70d_36_flash_fwd_hdim128_bf16_paged_sm80_cu_f3e6f9ee_28424cuda3std3__48in_placeE:
	.zero		1
	.type		_ZN72_INTERNAL_b387d70d_36_flash_fwd_hdim128_bf16_paged_sm80_cu_f3e6f9ee_28424cuda3std6ranges3__45__cpo9iter_moveE,@object
	.size		_ZN72_INTERNAL_b387d70d_36_flash_fwd_hdim128_bf16_paged_sm80_cu_f3e6f9ee_28424cuda3std6ranges3__45__cpo9iter_moveE,(_ZN72_INTERNAL_b387d70d_36_flash_fwd_hdim128_bf16_paged_sm80_cu_f3e6f9ee_28424cuda3std3__45__cpo5beginE - _ZN72_INTERNAL_b387d70d_36_flash_fwd_hdim128_bf16_paged_sm80_cu_f3e6f9ee_28424cuda3std6ranges3__45__cpo9iter_moveE)
_ZN72_INTERNAL_b387d70d_36_flash_fwd_hdim128_bf16_paged_sm80_cu_f3e6f9ee_28424cuda3std6ranges3__45__cpo9iter_moveE:
	.zero		1
	.type		_ZN72_INTERNAL_b387d70d_36_flash_fwd_hdim128_bf16_paged_sm80_cu_f3e6f9ee_28424cuda3std3__45__cpo5beginE,@object
	.size		_ZN72_INTERNAL_b387d70d_36_flash_fwd_hdim128_bf16_paged_sm80_cu_f3e6f9ee_28424cuda3std3__45__cpo5beginE,(_ZN72_INTERNAL_b387d70d_36_flash_fwd_hdim128_bf16_paged_sm80_cu_f3e6f9ee_28424cuda3std3__474_GLOBAL__N__b387d70d_36_flash_fwd_hdim128_bf16_paged_sm80_cu_f3e6f9ee_28426ignoreE - _ZN72_INTERNAL_b387d70d_36_flash_fwd_hdim128_bf16_paged_sm80_cu_f3e6f9ee_28424cuda3std3__45__cpo5beginE)
_ZN72_INTERNAL_b387d70d_36_flash_fwd_hdim128_bf16_paged_sm80_cu_f3e6f9ee_28424cuda3std3__45__cpo5beginE:
	.zero		1
	.type		_ZN72_INTERNAL_b387d70d_36_flash_fwd_hdim128_bf16_paged_sm80_cu_f3e6f9ee_28424cuda3std3__474_GLOBAL__N__b387d70d_36_flash_fwd_hdim128_bf16_paged_sm80_cu_f3e6f9ee_28426ignoreE,@object
	.size		_ZN72_INTERNAL_b387d70d_36_flash_fwd_hdim128_bf16_paged_sm80_cu_f3e6f9ee_28424cuda3std3__474_GLOBAL__N__b387d70d_36_flash_fwd_hdim128_bf16_paged_sm80_cu_f3e6f9ee_28426ignoreE,(_ZN72_INTERNAL_b387d70d_36_flash_fwd_hdim128_bf16_paged_sm80_cu_f3e6f9ee_28424cute7productE - _ZN72_INTERNAL_b387d70d_36_flash_fwd_hdim128_bf16_paged_sm80_cu_f3e6f9ee_28424cuda3std3__474_GLOBAL__N__b387d70d_36_flash_fwd_hdim128_bf16_paged_sm80_cu_f3e6f9ee_28426ignoreE)
_ZN72_INTERNAL_b387d70d_36_flash_fwd_hdim128_bf16_paged_sm80_cu_f3e6f9ee_28424cuda3std3__474_GLOBAL__N__b387d70d_36_flash_fwd_hdim128_bf16_paged_sm80_cu_f3e6f9ee_28426ignoreE:
	.zero		1
	.type		_ZN72_INTERNAL_b387d70d_36_flash_fwd_hdim128_bf16_paged_sm80_cu_f3e6f9ee_28424cute7productE,@object
	.size		_ZN72_INTERNAL_b387d70d_36_flash_fwd_hdim128_bf16_paged_sm80_cu_f3e6f9ee_28424cute7productE,(_ZN72_INTERNAL_b387d70d_36_flash_fwd_hdim128_bf16_paged_sm80_cu_f3e6f9ee_28424cuda3std3__45__cpo3endE - _ZN72_INTERNAL_b387d70d_36_flash_fwd_hdim128_bf16_paged_sm80_cu_f3e6f9ee_28424cute7productE)
_ZN72_INTERNAL_b387d70d_36_flash_fwd_hdim128_bf16_paged_sm80_cu_f3e6f9ee_28424cute7productE:
	.zero		1
	.type		_ZN72_INTERNAL_b387d70d_36_flash_fwd_hdim128_bf16_paged_sm80_cu_f3e6f9ee_28424cuda3std3__45__cpo3endE,@object
	.size		_ZN72_INTERNAL_b387d70d_36_flash_fwd_hdim128_bf16_paged_sm80_cu_f3e6f9ee_28424cuda3std3__45__cpo3endE,(_ZN72_INTERNAL_b387d70d_36_flash_fwd_hdim128_bf16_paged_sm80_cu_f3e6f9ee_28424cuda3std3__419piecewise_constructE - _ZN72_INTERNAL_b387d70d_36_flash_fwd_hdim128_bf16_paged_sm80_cu_f3e6f9ee_28424cuda3std3__45__cpo3endE)
_ZN72_INTERNAL_b387d70d_36_flash_fwd_hdim128_bf16_paged_sm80_cu_f3e6f9ee_28424cuda3std3__45__cpo3endE:
	.zero		1
	.type		_ZN72_INTERNAL_b387d70d_36_flash_fwd_hdim128_bf16_paged_sm80_cu_f3e6f9ee_28424cuda3std3__419piecewise_constructE,@object
	.size		_ZN72_INTERNAL_b387d70d_36_flash_fwd_hdim128_bf16_paged_sm80_cu_f3e6f9ee_28424cuda3std3__419piecewise_constructE,(_ZN72_INTERNAL_b387d70d_36_flash_fwd_hdim128_bf16_paged_sm80_cu_f3e6f9ee_28424cuda3std3__45__cpo4cendE - _ZN72_INTERNAL_b387d70d_36_flash_fwd_hdim128_bf16_paged_sm80_cu_f3e6f9ee_28424cuda3std3__419piecewise_constructE)
_ZN72_INTERNAL_b387d70d_36_flash_fwd_hdim128_bf16_paged_sm80_cu_f3e6f9ee_28424cuda3std3__419piecewise_constructE:
	.zero		1
	.type		_ZN72_INTERNAL_b387d70d_36_flash_fwd_hdim128_bf16_paged_sm80_cu_f3e6f9ee_28424cuda3std3__45__cpo4cendE,@object
	.size		_ZN72_INTERNAL_b387d70d_36_flash_fwd_hdim128_bf16_paged_sm80_cu_f3e6f9ee_28424cuda3std3__45__cpo4cendE,(_ZN72_INTERNAL_b387d70d_36_flash_fwd_hdim128_bf16_paged_sm80_cu_f3e6f9ee_28424cuda3std6ranges3__45__cpo4swapE - _ZN72_INTERNAL_b387d70d_36_flash_fwd_hdim128_bf16_paged_sm80_cu_f3e6f9ee_28424cuda3std3__45__cpo4cendE)
_ZN72_INTERNAL_b387d70d_36_flash_fwd_hdim128_bf16_paged_sm80_cu_f3e6f9ee_28424cuda3std3__45__cpo4cendE:
	.zero		1
	.type		_ZN72_INTERNAL_b387d70d_36_flash_fwd_hdim128_bf16_paged_sm80_cu_f3e6f9ee_28424cuda3std6ranges3__45__cpo4swapE,@object
	.size		_ZN72_INTERNAL_b387d70d_36_flash_fwd_hdim128_bf16_paged_sm80_cu_f3e6f9ee_28424cuda3std6ranges3__45__cpo4swapE,(.L_7 - _ZN72_INTERNAL_b387d70d_36_flash_fwd_hdim128_bf16_paged_sm80_cu_f3e6f9ee_28424cuda3std6ranges3__45__cpo4swapE)
_ZN72_INTERNAL_b387d70d_36_flash_fwd_hdim128_bf16_paged_sm80_cu_f3e6f9ee_28424cuda3std6ranges3__45__cpo4swapE:
	.zero		1
.L_7:


//--------------------- .nv.constant0._ZN7cutlass13device_kernelIN5flash19enable_sm80_to_sm89INS1_16FlashAttnFwdSm80INS1_25CollectiveMainloopFwdSm80ILi8ELi1ELb1EN4cute5tupleIJNS5_1CILi128EEES8_S8_EEELi128ENS_10bfloat16_tEfNS_4arch4Sm80ELb0ELb0ELb0ELb0ELb1ELb0ELb1ELb0EEENS1_21CollectiveEpilogueFwdIS9_NS6_IJNS7_ILi1EEESF_SF_EEESA_SC_Li256ELb0ELb1ELb0ELb0EEENS1_19SingleTileSchedulerILb0ELb0ELb1ELi128EEEEEEEEEvNT_6ParamsE --------------------------
	.section	.nv.constant0._ZN7cutlass13device_kernelIN5flash19enable_sm80_to_sm89INS1_16FlashAttnFwdSm80INS1_25CollectiveMainloopFwdSm80ILi8ELi1ELb1EN4cute5tupleIJNS5_1CILi128EEES8_S8_EEELi128ENS_10bfloat16_tEfNS_4arch4Sm80ELb0ELb0ELb0ELb0ELb1ELb0ELb1ELb0EEENS1_21CollectiveEpilogueFwdIS9_NS6_IJNS7_ILi1EEESF_SF_EEESA_SC_Li256ELb0ELb1ELb0ELb0EEENS1_19SingleTileSchedulerILb0ELb0ELb1ELi128EEEEEEEEEvNT_6ParamsE,"a",@progbits
	.sectionflags	@""
	.align	4
.nv.constant0._ZN7cutlass13device_kernelIN5flash19enable_sm80_to_sm89INS1_16FlashAttnFwdSm80INS1_25CollectiveMainloopFwdSm80ILi8ELi1ELb1EN4cute5tupleIJNS5_1CILi128EEES8_S8_EEELi128ENS_10bfloat16_tEfNS_4arch4Sm80ELb0ELb0ELb0ELb0ELb1ELb0ELb1ELb0EEENS1_21CollectiveEpilogueFwdIS9_NS6_IJNS7_ILi1EEESF_SF_EEESA_SC_Li256ELb0ELb1ELb0ELb0EEENS1_19SingleTileSchedulerILb0ELb0ELb1ELi128EEEEEEEEEvNT_6ParamsE:
	.zero		1944


//--------------------- .nv.constant0._ZN7cutlass13device_kernelIN5flash19enable_sm80_to_sm89INS1_16FlashAttnFwdSm80INS1_25CollectiveMainloopFwdSm80ILi8ELi1ELb1EN4cute5tupleIJNS5_1CILi128EEES8_S8_EEELi128ENS_10bfloat16_tEfNS_4arch4Sm80ELb0ELb0ELb0ELb1ELb1ELb0ELb1ELb0EEENS1_21CollectiveEpilogueFwdIS9_NS6_IJNS7_ILi1EEESF_SF_EEESA_SC_Li256ELb1ELb1ELb0ELb0EEENS1_19SingleTileSchedulerILb1ELb0ELb1ELi128EEEEEEEEEvNT_6ParamsE --------------------------
	.section	.nv.constant0._ZN7cutlass13device_kernelIN5flash19enable_sm80_to_sm89INS1_16FlashAttnFwdSm80INS1_25CollectiveMainloopFwdSm80ILi8ELi1ELb1EN4cute5tupleIJNS5_1CILi128EEES8_S8_EEELi128ENS_10bfloat16_tEfNS_4arch4Sm80ELb0ELb0ELb0ELb1ELb1ELb0ELb1ELb0EEENS1_21CollectiveEpilogueFwdIS9_NS6_IJNS7_ILi1EEESF_SF_EEESA_SC_Li256ELb1ELb1ELb0ELb0EEENS1_19SingleTileSchedulerILb1ELb0ELb1ELi128EEEEEEEEEvNT_6ParamsE,"a",@progbits
	.sectionflags	@""
	.align	4
.nv.constant0._ZN7cutlass13device_kernelIN5flash19enable_sm80_to_sm89INS1_16FlashAttnFwdSm80INS1_25CollectiveMainloopFwdSm80ILi8ELi1ELb1EN4cute5tupleIJNS5_1CILi128EEES8_S8_EEELi128ENS_10bfloat16_tEfNS_4arch4Sm80ELb0ELb0ELb0ELb1ELb1ELb0ELb1ELb0EEENS1_21CollectiveEpilogueFwdIS9_NS6_IJNS7_ILi1EEESF_SF_EEESA_SC_Li256ELb1ELb1ELb0ELb0EEENS1_19SingleTileSchedulerILb1ELb0ELb1ELi128EEEEEEEEEvNT_6ParamsE:
	.zero		1944


//--------------------- .nv.constant0._ZN7cutlass13device_kernelIN5flash19enable_sm80_to_sm89INS1_16FlashAttnFwdSm80INS1_25CollectiveMainloopFwdSm80ILi8ELi1ELb1EN4cute5tupleIJNS5_1CILi128EEES8_S8_EEELi128ENS_10bfloat16_tEfNS_4arch4Sm80ELb0ELb0ELb0ELb1ELb1ELb1ELb1ELb0EEENS1_21CollectiveEpilogueFwdIS9_NS6_IJNS7_ILi1EEESF_SF_EEESA_SC_Li256ELb1ELb1ELb0ELb0EEENS1_19SingleTileSchedulerILb1ELb0ELb1ELi128EEEEEEEEEvNT_6ParamsE --------------------------
	.section	.nv.constant0._ZN7cutlass13device_kernelIN5flash19enable_sm80_to_sm89INS1_16FlashAttnFwdSm80INS1_25CollectiveMainloopFwdSm80ILi8ELi1ELb1EN4cute5tupleIJNS5_1CILi128EEES8_S8_EEELi128ENS_10bfloat16_tEfNS_4arch4Sm80ELb0ELb0ELb0ELb1ELb1ELb1ELb1ELb0EEENS1_21CollectiveEpilogueFwdIS9_NS6_IJNS7_ILi1EEESF_SF_EEESA_SC_Li256ELb1ELb1ELb0ELb0EEENS1_19SingleTileSchedulerILb1ELb0ELb1ELi128EEEEEEEEEvNT_6ParamsE,"a",@progbits
	.sectionflags	@""
	.align	4
.nv.constant0._ZN7cutlass13device_kernelIN5flash19enable_sm80_to_sm89INS1_16FlashAttnFwdSm80INS1_25CollectiveMainloopFwdSm80ILi8ELi1ELb1EN4cute5tupleIJNS5_1CILi128EEES8_S8_EEELi128ENS_10bfloat16_tEfNS_4arch4Sm80ELb0ELb0ELb0ELb1ELb1ELb1ELb1ELb0EEENS1_21CollectiveEpilogueFwdIS9_NS6_IJNS7_ILi1EEESF_SF_EEESA_SC_Li256ELb1ELb1ELb0ELb0EEENS1_19SingleTileSchedulerILb1ELb0ELb1ELi128EEEEEEEEEvNT_6ParamsE:
	.zero		1944


//--------------------- .nv.constant0._ZN7cutlass13device_kernelIN5flash19enable_sm80_to_sm89INS1_16FlashAttnFwdSm80INS1_25CollectiveMainloopFwdSm80ILi8ELi1ELb1EN4cute5tupleIJNS5_1CILi128EEENS7_ILi96EEES8_EEELi128ENS_10bfloat16_tEfNS_4arch4Sm80ELb0ELb1ELb0ELb0ELb1ELb0ELb1ELb0EEENS1_21CollectiveEpilogueFwdINS6_IJS8_S8_S9_EEENS6_IJNS7_ILi1EEESH_SH_EEESB_SD_Li256ELb0ELb1ELb0ELb0EEENS1_19SingleTileSchedulerILb0ELb0ELb1ELi128EEEEEEEEEvNT_6ParamsE --------------------------
	.section	.nv.constant0._ZN7cutlass13device_kernelIN5flash19enable_sm80_to_sm89INS1_16FlashAttnFwdSm80INS1_25CollectiveMainloopFwdSm80ILi8ELi1ELb1EN4cute5tupleIJNS5_1CILi128EEENS7_ILi96EEES8_EEELi128ENS_10bfloat16_tEfNS_4arch4Sm80ELb0ELb1ELb0ELb0ELb1ELb0ELb1ELb0EEENS1_21CollectiveEpilogueFwdINS6_IJS8_S8_S9_EEENS6_IJNS7_ILi1EEESH_SH_EEESB_SD_Li256ELb0ELb1ELb0ELb0EEENS1_19SingleTileSchedulerILb0ELb0ELb1ELi128EEEEEEEEEvNT_6ParamsE,"a",@progbits
	.sectionflags	@""
	.align	4
.nv.constant0._ZN7cutlass13device_kernelIN5flash19enable_sm80_to_sm89INS1_16FlashAttnFwdSm80INS1_25CollectiveMainloopFwdSm80ILi8ELi1ELb1EN4cute5tupleIJNS5_1CILi128EEENS7_ILi96EEES8_EEELi128ENS_10bfloat16_tEfNS_4arch4Sm80ELb0ELb1ELb0ELb0ELb1ELb0ELb1ELb0EEENS1_21CollectiveEpilogueFwdINS6_IJS8_S8_S9_EEENS6_IJNS7_ILi1EEESH_SH_EEESB_SD_Li256ELb0ELb1ELb0ELb0EEENS1_19SingleTileSchedulerILb0ELb0ELb1ELi128EEEEEEEEEvNT_6ParamsE:
	.zero		1944


//--------------------- .nv.constant0._ZN7cutlass13device_kernelIN5flash19enable_sm80_to_sm89INS1_16FlashAttnFwdSm80INS1_25CollectiveMainloopFwdSm80ILi8ELi1ELb1EN4cute5tupleIJNS5_1CILi128EEENS7_ILi96EEES8_EEELi128ENS_10bfloat16_tEfNS_4arch4Sm80ELb0ELb1ELb0ELb1ELb1ELb0ELb1ELb0EEENS1_21CollectiveEpilogueFwdINS6_IJS8_S8_S9_EEENS6_IJNS7_ILi1EEESH_SH_EEESB_SD_Li256ELb1ELb1ELb0ELb0EEENS1_19SingleTileSchedulerILb1ELb0ELb1ELi128EEEEEEEEEvNT_6ParamsE --------------------------
	.section	.nv.constant0._ZN7cutlass13device_kernelIN5flash19enable_sm80_to_sm89INS1_16FlashAttnFwdSm80INS1_25CollectiveMainloopFwdSm80ILi8ELi1ELb1EN4cute5tupleIJNS5_1CILi128EEENS7_ILi96EEES8_EEELi128ENS_10bfloat16_tEfNS_4arch4Sm80ELb0ELb1ELb0ELb1ELb1ELb0ELb1ELb0EEENS1_21CollectiveEpilogueFwdINS6_IJS8_S8_S9_EEENS6_IJNS7_ILi1EEESH_SH_EEESB_SD_Li256ELb1ELb1ELb0ELb0EEENS1_19SingleTileSchedulerILb1ELb0ELb1ELi128EEEEEEEEEvNT_6ParamsE,"a",@progbits
	.sectionflags	@""
	.align	4
.nv.constant0._ZN7cutlass13device_kernelIN5flash19enable_sm80_to_sm89INS1_16FlashAttnFwdSm80INS1_25CollectiveMainloopFwdSm80ILi8ELi1ELb1EN4cute5tupleIJNS5_1CILi128EEENS7_ILi96EEES8_EEELi128ENS_10bfloat16_tEfNS_4arch4Sm80ELb0ELb1ELb0ELb1ELb1ELb0ELb1ELb0EEENS1_21CollectiveEpilogueFwdINS6_IJS8_S8_S9_EEENS6_IJNS7_ILi1EEESH_SH_EEESB_SD_Li256ELb1ELb1ELb0ELb0EEENS1_19SingleTileSchedulerILb1ELb0ELb1ELi128EEEEEEEEEvNT_6ParamsE:
	.zero		1944


//--------------------- .nv.constant0._ZN7cutlass13device_kernelIN5flash19enable_sm80_to_sm89INS1_16FlashAttnFwdSm80INS1_25CollectiveMainloopFwdSm80ILi8ELi1ELb1EN4cute5tupleIJNS5_1CILi128EEENS7_ILi96EEES8_EEELi128ENS_10bfloat16_tEfNS_4arch4Sm80ELb0ELb1ELb0ELb1ELb1ELb1ELb1ELb0EEENS1_21CollectiveEpilogueFwdINS6_IJS8_S8_S9_EEENS6_IJNS7_ILi1EEESH_SH_EEESB_SD_Li256ELb1ELb1ELb0ELb0EEENS1_19SingleTileSchedulerILb1ELb0ELb1ELi128EEEEEEEEEvNT_6ParamsE --------------------------
	.section	.nv.constant0._ZN7cutlass13device_kernelIN5flash19enable_sm80_to_sm89INS1_16FlashAttnFwdSm80INS1_25CollectiveMainloopFwdSm80ILi8ELi1ELb1EN4cute5tupleIJNS5_1CILi128EEENS7_ILi96EEES8_EEELi128ENS_10bfloat16_tEfNS_4arch4Sm80ELb0ELb1ELb0ELb1ELb1ELb1ELb1ELb0EEENS1_21CollectiveEpilogueFwdINS6_IJS8_S8_S9_EEENS6_IJNS7_ILi1EEESH_SH_EEESB_SD_Li256ELb1ELb1ELb0ELb0EEENS1_19SingleTileSchedulerILb1ELb0ELb1ELi128EEEEEEEEEvNT_6ParamsE,"a",@progbits
	.sectionflags	@""
	.align	4
.nv.constant0._ZN7cutlass13device_kernelIN5flash19enable_sm80_to_sm89INS1_16FlashAttnFwdSm80INS1_25CollectiveMainloopFwdSm80ILi8ELi1ELb1EN4cute5tupleIJNS5_1CILi128EEENS7_ILi96EEES8_EEELi128ENS_10bfloat16_tEfNS_4arch4Sm80ELb0ELb1ELb0ELb1ELb1ELb1ELb1ELb0EEENS1_21CollectiveEpilogueFwdINS6_IJS8_S8_S9_EEENS6_IJNS7_ILi1EEESH_SH_EEESB_SD_Li256ELb1ELb1ELb0ELb0EEENS1_19SingleTileSchedulerILb1ELb0ELb1ELi128EEEEEEEEEvNT_6ParamsE:
	.zero		1944


//--------------------- .nv.constant0._ZN7cutlass13device_kernelIN5flash19enable_sm80_to_sm89INS1_16FlashAttnFwdSm80INS1_25CollectiveMainloopFwdSm80ILi8ELi1ELb1EN4cute5tupleIJNS5_1CILi128EEES8_S8_EEELi128ENS_10bfloat16_tEfNS_4arch4Sm80ELb1ELb0ELb0ELb0ELb1ELb0ELb1ELb0EEENS1_21CollectiveEpilogueFwdIS9_NS6_IJNS7_ILi1EEESF_SF_EEESA_SC_Li256ELb0ELb1ELb0ELb0EEENS1_30DynamicPersistentTileSchedulerILi256ELi256ELb0ELb1ELb0EEEEEEEEEvNT_6ParamsE --------------------------
	.section	.nv.constant0._ZN7cutlass13device_kernelIN5flash19enable_sm80_to_sm89INS1_16FlashAttnFwdSm80INS1_25CollectiveMainloopFwdSm80ILi8ELi1ELb1EN4cute5tupleIJNS5_1CILi128EEES8_S8_EEELi128ENS_10bfloat16_tEfNS_4arch4Sm80ELb1ELb0ELb0ELb0ELb1ELb0ELb1ELb0EEENS1_21CollectiveEpilogueFwdIS9_NS6_IJNS7_ILi1EEESF_SF_EEESA_SC_Li256ELb0ELb1ELb0ELb0EEENS1_30DynamicPersistentTileSchedulerILi256ELi256ELb0ELb1ELb0EEEEEEEEEvNT_6ParamsE,"a",@progbits
	.sectionflags	@""
	.align	4
.nv.constant0._ZN7cutlass13device_kernelIN5flash19enable_sm80_to_sm89INS1_16FlashAttnFwdSm80INS1_25CollectiveMainloopFwdSm80ILi8ELi1ELb1EN4cute5tupleIJNS5_1CILi128EEES8_S8_EEELi128ENS_10bfloat16_tEfNS_4arch4Sm80ELb1ELb0ELb0ELb0ELb1ELb0ELb1ELb0EEENS1_21CollectiveEpilogueFwdIS9_NS6_IJNS7_ILi1EEESF_SF_EEESA_SC_Li256ELb0ELb1ELb0ELb0EEENS1_30DynamicPersistentTileSchedulerILi256ELi256ELb0ELb1ELb0EEEEEEEEEvNT_6ParamsE:
	.zero		1960


//--------------------- .nv.constant0._ZN7cutlass13device_kernelIN5flash19enable_sm80_to_sm89INS1_16FlashAttnFwdSm80INS1_25CollectiveMainloopFwdSm80ILi8ELi1ELb1EN4cute5tupleIJNS5_1CILi128EEES8_S8_EEELi128ENS_10bfloat16_tEfNS_4arch4Sm80ELb1ELb0ELb0ELb1ELb1ELb0ELb1ELb0EEENS1_21CollectiveEpilogueFwdIS9_NS6_IJNS7_ILi1EEESF_SF_EEESA_SC_Li256ELb1ELb1ELb0ELb0EEENS1_19SingleTileSchedulerILb1ELb0ELb1ELi128EEEEEEEEEvNT_6ParamsE --------------------------
	.section	.nv.constant0._ZN7cutlass13device_kernelIN5flash19enable_sm80_to_sm89INS1_16FlashAttnFwdSm80INS1_25CollectiveMainloopFwdSm80ILi8ELi1ELb1EN4cute5tupleIJNS5_1CILi128EEES8_S8_EEELi128ENS_10bfloat16_tEfNS_4arch4Sm80ELb1ELb0ELb0ELb1ELb1ELb0ELb1ELb0EEENS1_21CollectiveEpilogueFwdIS9_NS6_IJNS7_ILi1EEESF_SF_EEESA_SC_Li256ELb1ELb1ELb0ELb0EEENS1_19SingleTileSchedulerILb1ELb0ELb1ELi128EEEEEEEEEvNT_6ParamsE,"a",@progbits
	.sectionflags	@""
	.align	4
.nv.constant0._ZN7cutlass13device_kernelIN5flash19enable_sm80_to_sm89INS1_16FlashAttnFwdSm80INS1_25CollectiveMainloopFwdSm80ILi8ELi1ELb1EN4cute5tupleIJNS5_1CILi128EEES8_S8_EEELi128ENS_10bfloat16_tEfNS_4arch4Sm80ELb1ELb0ELb0ELb1ELb1ELb0ELb1ELb0EEENS1_21CollectiveEpilogueFwdIS9_NS6_IJNS7_ILi1EEESF_SF_EEESA_SC_Li256ELb1ELb1ELb0ELb0EEENS1_19SingleTileSchedulerILb1ELb0ELb1ELi128EEEEEEEEEvNT_6ParamsE:
	.zero		1944


//--------------------- .nv.constant0._ZN7cutlass13device_kernelIN5flash19enable_sm80_to_sm89INS1_16FlashAttnFwdSm80INS1_25CollectiveMainloopFwdSm80ILi8ELi1ELb1EN4cute5tupleIJNS5_1CILi128EEES8_S8_EEELi128ENS_10bfloat16_tEfNS_4arch4Sm80ELb1ELb0ELb0ELb1ELb1ELb1ELb1ELb0EEENS1_21CollectiveEpilogueFwdIS9_NS6_IJNS7_ILi1EEESF_SF_EEESA_SC_Li256ELb1ELb1ELb0ELb0EEENS1_19SingleTileSchedulerILb1ELb0ELb1ELi128EEEEEEEEEvNT_6ParamsE --------------------------
	.section	.nv.constant0._ZN7cutlass13device_kernelIN5flash19enable_sm80_to_sm89INS1_16FlashAttnFwdSm80INS1_25CollectiveMainloopFwdSm80ILi8ELi1ELb1EN4cute5tupleIJNS5_1CILi128EEES8_S8_EEELi128ENS_10bfloat16_tEfNS_4arch4Sm80ELb1ELb0ELb0ELb1ELb1ELb1ELb1ELb0EEENS1_21CollectiveEpilogueFwdIS9_NS6_IJNS7_ILi1EEESF_SF_EEESA_SC_Li256ELb1ELb1ELb0ELb0EEENS1_19SingleTileSchedulerILb1ELb0ELb1ELi128EEEEEEEEEvNT_6ParamsE,"a",@progbits
	.sectionflags	@""
	.align	4
.nv.constant0._ZN7cutlass13device_kernelIN5flash19enable_sm80_to_sm89INS1_16FlashAttnFwdSm80INS1_25CollectiveMainloopFwdSm80ILi8ELi1ELb1EN4cute5tupleIJNS5_1CILi128EEES8_S8_EEELi128ENS_10bfloat16_tEfNS_4arch4Sm80ELb1ELb0ELb0ELb1ELb1ELb1ELb1ELb0EEENS1_21CollectiveEpilogueFwdIS9_NS6_IJNS7_ILi1EEESF_SF_EEESA_SC_Li256ELb1ELb1ELb0ELb0EEENS1_19SingleTileSchedulerILb1ELb0ELb1ELi128EEEEEEEEEvNT_6ParamsE:
	.zero		1944


//--------------------- .nv.constant0._ZN7cutlass13device_kernelIN5flash19enable_sm80_to_sm89INS1_16FlashAttnFwdSm80INS1_25CollectiveMainloopFwdSm80ILi4ELi1ELb0EN4cute5tupleIJNS5_1CILi128EEENS7_ILi64EEES8_EEELi128ENS_10bfloat16_tEfNS_4arch4Sm80ELb0ELb0ELb0ELb0ELb1ELb0ELb1ELb0EEENS1_21CollectiveEpilogueFwdINS6_IJS8_S8_S9_EEENS6_IJNS7_ILi1EEESH_SH_EEESB_SD_Li128ELb0ELb1ELb0ELb0EEENS1_19SingleTileSchedulerILb0ELb0ELb1ELi128EEEEEEEEEvNT_6ParamsE --------------------------
	.section	.nv.constant0._ZN7cutlass13device_kernelIN5flash19enable_sm80_to_sm89INS1_16FlashAttnFwdSm80INS1_25CollectiveMainloopFwdSm80ILi4ELi1ELb0EN4cute5tupleIJNS5_1CILi128EEENS7_ILi64EEES8_EEELi128ENS_10bfloat16_tEfNS_4arch4Sm80ELb0ELb0ELb0ELb0ELb1ELb0ELb1ELb0EEENS1_21CollectiveEpilogueFwdINS6_IJS8_S8_S9_EEENS6_IJNS7_ILi1EEESH_SH_EEESB_SD_Li128ELb0ELb1ELb0ELb0EEENS1_19SingleTileSchedulerILb0ELb0ELb1ELi128EEEEEEEEEvNT_6ParamsE,"a",@progbits
	.sectionflags	@""
	.align	4
.nv.constant0._ZN7cutlass13device_kernelIN5flash19enable_sm80_to_sm89INS1_16FlashAttnFwdSm80INS1_25CollectiveMainloopFwdSm80ILi4ELi1ELb0EN4cute5tupleIJNS5_1CILi128EEENS7_ILi64EEES8_EEELi128ENS_10bfloat16_tEfNS_4arch4Sm80ELb0ELb0ELb0ELb0ELb1ELb0ELb1ELb0EEENS1_21CollectiveEpilogueFwdINS6_IJS8_S8_S9_EEENS6_IJNS7_ILi1EEESH_SH_EEESB_SD_Li128ELb0ELb1ELb0ELb0EEENS1_19SingleTileSchedulerILb0ELb0ELb1ELi128EEEEEEEEEvNT_6ParamsE:
	.zero		1944


//--------------------- .nv.constant0._ZN7cutlass13device_kernelIN5flash19enable_sm80_to_sm89INS1_16FlashAttnFwdSm80INS1_25CollectiveMainloopFwdSm80ILi4ELi1ELb0EN4cute5tupleIJNS5_1CILi128EEENS7_ILi64EEES8_EEELi128ENS_10bfloat16_tEfNS_4arch4Sm80ELb0ELb0ELb0ELb1ELb1ELb0ELb1ELb0EEENS1_21CollectiveEpilogueFwdINS6_IJS8_S8_S9_EEENS6_IJNS7_ILi1EEESH_SH_EEESB_SD_Li128ELb1ELb1ELb0ELb0EEENS1_19SingleTileSchedulerILb1ELb0ELb1ELi128EEEEEEEEEvNT_6ParamsE --------------------------
	.section	.nv.constant0._ZN7cutlass13device_kernelIN5flash19enable_sm80_to_sm89INS1_16FlashAttnFwdSm80INS1_25CollectiveMainloopFwdSm80ILi4ELi1ELb0EN4cute5tupleIJNS5_1CILi128EEENS7_ILi64EEES8_EEELi128ENS_10bfloat16_tEfNS_4arch4Sm80ELb0ELb0ELb0ELb1ELb1ELb0ELb1ELb0EEENS1_21CollectiveEpilogueFwdINS6_IJS8_S8_S9_EEENS6_IJNS7_ILi1EEESH_SH_EEESB_SD_Li128ELb1ELb1ELb0ELb0EEENS1_19SingleTileSchedulerILb1ELb0ELb1ELi128EEEEEEEEEvNT_6ParamsE,"a",@progbits
	.sectionflags	@""
	.align	4
.nv.constant0._ZN7cutlass13device_kernelIN5flash19enable_sm80_to_sm89INS1_16FlashAttnFwdSm80INS1_25CollectiveMainloopFwdSm80ILi4ELi1ELb0EN4cute5tupleIJNS5_1CILi128EEENS7_ILi64EEES8_EEELi128ENS_10bfloat16_tEfNS_4arch4Sm80ELb0ELb0ELb0ELb1ELb1ELb0ELb1ELb0EEENS1_21CollectiveEpilogueFwdINS6_IJS8_S8_S9_EEENS6_IJNS7_ILi1EEESH_SH_EEESB_SD_Li128ELb1ELb1ELb0ELb0EEENS1_19SingleTileSchedulerILb1ELb0ELb1ELi128EEEEEEEEEvNT_6ParamsE:
	.zero		1944


//--------------------- .nv.constant0._ZN7cutlass13device_kernelIN5flash19enable_sm80_to_sm89INS1_16FlashAttnFwdSm80INS1_25CollectiveMainloopFwdSm80ILi4ELi1ELb0EN4cute5tupleIJNS5_1CILi128EEENS7_ILi64EEES8_EEELi128ENS_10bfloat16_tEfNS_4arch4Sm80ELb0ELb0ELb0ELb1ELb1ELb1ELb1ELb0EEENS1_21CollectiveEpilogueFwdINS6_IJS8_S8_S9_EEENS6_IJNS7_ILi1EEESH_SH_EEESB_SD_Li128ELb1ELb1ELb0ELb0EEENS1_19SingleTileSchedulerILb1ELb0ELb1ELi128EEEEEEEEEvNT_6ParamsE --------------------------
	.section	.nv.constant0._ZN7cutlass13device_kernelIN5flash19enable_sm80_to_sm89INS1_16FlashAttnFwdSm80INS1_25CollectiveMainloopFwdSm80ILi4ELi1ELb0EN4cute5tupleIJNS5_1CILi128EEENS7_ILi64EEES8_EEELi128ENS_10bfloat16_tEfNS_4arch4Sm80ELb0ELb0ELb0ELb1ELb1ELb1ELb1ELb0EEENS1_21CollectiveEpilogueFwdINS6_IJS8_S8_S9_EEENS6_IJNS7_ILi1EEESH_SH_EEESB_SD_Li128ELb1ELb1ELb0ELb0EEENS1_19SingleTileSchedulerILb1ELb0ELb1ELi128EEEEEEEEEvNT_6ParamsE,"a",@progbits
	.sectionflags	@""
	.align	4
.nv.constant0._ZN7cutlass13device_kernelIN5flash19enable_sm80_to_sm89INS1_16FlashAttnFwdSm80INS1_25CollectiveMainloopFwdSm80ILi4ELi1ELb0EN4cute5tupleIJNS5_1CILi128EEENS7_ILi64EEES8_EEELi128ENS_10bfloat16_tEfNS_4arch4Sm80ELb0ELb0ELb0ELb1ELb1ELb1ELb1ELb0EEENS1_21CollectiveEpilogueFwdINS6_IJS8_S8_S9_EEENS6_IJNS7_ILi1EEESH_SH_EEESB_SD_Li128ELb1ELb1ELb0ELb0EEENS1_19SingleTileSchedulerILb1ELb0ELb1ELi128EEEEEEEEEvNT_6ParamsE:
	.zero		1944


//--------------------- .nv.constant0._ZN7cutlass13device_kernelIN5flash19enable_sm80_to_sm89INS1_16FlashAttnFwdSm80INS1_25CollectiveMainloopFwdSm80ILi4ELi1ELb0EN4cute5tupleIJNS5_1CILi128EEENS7_ILi48EEES8_EEELi128ENS_10bfloat16_tEfNS_4arch4Sm80ELb0ELb1ELb0ELb0ELb1ELb0ELb1ELb0EEENS1_21CollectiveEpilogueFwdINS6_IJS8_S8_S9_EEENS6_IJNS7_ILi1EEESH_SH_EEESB_SD_Li128ELb0ELb1ELb0ELb0EEENS1_19SingleTileSchedulerILb0ELb0ELb1ELi128EEEEEEEEEvNT_6ParamsE --------------------------
	.section	.nv.constant0._ZN7cutlass13device_kernelIN5flash19enable_sm80_to_sm89INS1_16FlashAttnFwdSm80INS1_25CollectiveMainloopFwdSm80ILi4ELi1ELb0EN4cute5tupleIJNS5_1CILi128EEENS7_ILi48EEES8_EEELi128ENS_10bfloat16_tEfNS_4arch4Sm80ELb0ELb1ELb0ELb0ELb1ELb0ELb1ELb0EEENS1_21CollectiveEpilogueFwdINS6_IJS8_S8_S9_EEENS6_IJNS7_ILi1EEESH_SH_EEESB_SD_Li128ELb0ELb1ELb0ELb0EEENS1_19SingleTileSchedulerILb0ELb0ELb1ELi128EEEEEEEEEvNT_6ParamsE,"a",@progbits
	.sectionflags	@""
	.align	4
.nv.constant0._ZN7cutlass13device_kernelIN5flash19enable_sm80_to_sm89INS1_16FlashAttnFwdSm80INS1_25CollectiveMainloopFwdSm80ILi4ELi1ELb0EN4cute5tupleIJNS5_1CILi128EEENS7_ILi48EEES8_EEELi128ENS_10bfloat16_tEfNS_4arch4Sm80ELb0ELb1ELb0ELb0ELb1ELb0ELb1ELb0EEENS1_21CollectiveEpilogueFwdINS6_IJS8_S8_S9_EEENS6_IJNS7_ILi1EEESH_SH_EEESB_SD_Li128ELb0ELb1ELb0ELb0EEENS1_19SingleTileSchedulerILb0ELb0ELb1ELi128EEEEEEEEEvNT_6ParamsE:
	.zero		1944


//--------------------- .nv.constant0._ZN7cutlass13device_kernelIN5flash19enable_sm80_to_sm89INS1_16FlashAttnFwdSm80INS1_25CollectiveMainloopFwdSm80ILi4ELi1ELb0EN4cute5tupleIJNS5_1CILi128EEENS7_ILi48EEES8_EEELi128ENS_10bfloat16_tEfNS_4arch4Sm80ELb0ELb1ELb0ELb1ELb1ELb0ELb1ELb0EEENS1_21CollectiveEpilogueFwdINS6_IJS8_S8_S9_EEENS6_IJNS7_ILi1EEESH_SH_EEESB_SD_Li128ELb1ELb1ELb0ELb0EEENS1_19SingleTileSchedulerILb1ELb0ELb1ELi128EEEEEEEEEvNT_6ParamsE --------------------------
	.section	.nv.constant0._ZN7cutlass13device_kernelIN5flash19enable_sm80_to_sm89INS1_16FlashAttnFwdSm80INS1_25CollectiveMainloopFwdSm80ILi4ELi1ELb0EN4cute5tupleIJNS5_1CILi128EEENS7_ILi48EEES8_EEELi128ENS_10bfloat16_tEfNS_4arch4Sm80ELb0ELb1ELb0ELb1ELb1ELb0ELb1ELb0EEENS1_21CollectiveEpilogueFwdINS6_IJS8_S8_S9_EEENS6_IJNS7_ILi1EEESH_SH_EEESB_SD_Li128ELb1ELb1ELb0ELb0EEENS1_19SingleTileSchedulerILb1ELb0ELb1ELi128EEEEEEEEEvNT_6ParamsE,"a",@progbits
	.sectionflags	@""
	.align	4
.nv.constant0._ZN7cutlass13device_kernelIN5flash19enable_sm80_to_sm89INS1_16FlashAttnFwdSm80INS1_25CollectiveMainloopFwdSm80ILi4ELi1ELb0EN4cute5tupleIJNS5_1CILi128EEENS7_ILi48EEES8_EEELi128ENS_10bfloat16_tEfNS_4arch4Sm80ELb0ELb1ELb0ELb1ELb1ELb0ELb1ELb0EEENS1_21CollectiveEpilogueFwdINS6_IJS8_S8_S9_EEENS6_IJNS7_ILi1EEESH_SH_EEESB_SD_Li128ELb1ELb1ELb0ELb0EEENS1_19SingleTileSchedulerILb1ELb0ELb1ELi128EEEEEEEEEvNT_6ParamsE:
	.zero		1944


//--------------------- .nv.constant0._ZN7cutlass13device_kernelIN5flash19enable_sm80_to_sm89INS1_16FlashAttnFwdSm80INS1_25CollectiveMainloopFwdSm80ILi4ELi1ELb0EN4cute5tupleIJNS5_1CILi128EEENS7_ILi48EEES8_EEELi128ENS_10bfloat16_tEfNS_4arch4Sm80ELb0ELb1ELb0ELb1ELb1ELb1ELb1ELb0EEENS1_21CollectiveEpilogueFwdINS6_IJS8_S8_S9_EEENS6_IJNS7_ILi1EEESH_SH_EEESB_SD_Li128ELb1ELb1ELb0ELb0EEENS1_19SingleTileSchedulerILb1ELb0ELb1ELi128EEEEEEEEEvNT_6ParamsE --------------------------
	.section	.nv.constant0._ZN7cutlass13device_kernelIN5flash19enable_sm80_to_sm89INS1_16FlashAttnFwdSm80INS1_25CollectiveMainloopFwdSm80ILi4ELi1ELb0EN4cute5tupleIJNS5_1CILi128EEENS7_ILi48EEES8_EEELi128ENS_10bfloat16_tEfNS_4arch4Sm80ELb0ELb1ELb0ELb1ELb1ELb1ELb1ELb0EEENS1_21CollectiveEpilogueFwdINS6_IJS8_S8_S9_EEENS6_IJNS7_ILi1EEESH_SH_EEESB_SD_Li128ELb1ELb1ELb0ELb0EEENS1_19SingleTileSchedulerILb1ELb0ELb1ELi128EEEEEEEEEvNT_6ParamsE,"a",@progbits
	.sectionflags	@""
	.align	4
.nv.constant0._ZN7cutlass13device_kernelIN5flash19enable_sm80_to_sm89INS1_16FlashAttnFwdSm80INS1_25CollectiveMainloopFwdSm80ILi4ELi1ELb0EN4cute5tupleIJNS5_1CILi128EEENS7_ILi48EEES8_EEELi128ENS_10bfloat16_tEfNS_4arch4Sm80ELb0ELb1ELb0ELb1ELb1ELb1ELb1ELb0EEENS1_21CollectiveEpilogueFwdINS6_IJS8_S8_S9_EEENS6_IJNS7_ILi1EEESH_SH_EEESB_SD_Li128ELb1ELb1ELb0ELb0EEENS1_19SingleTileSchedulerILb1ELb0ELb1ELi128EEEEEEEEEvNT_6ParamsE:
	.zero		1944


//--------------------- .nv.constant0._ZN7cutlass13device_kernelIN5flash19enable_sm80_to_sm89INS1_16FlashAttnFwdSm80INS1_25CollectiveMainloopFwdSm80ILi4ELi1ELb0EN4cute5tupleIJNS5_1CILi128EEENS7_ILi64EEES8_EEELi128ENS_10bfloat16_tEfNS_4arch4Sm80ELb1ELb0ELb0ELb0ELb1ELb0ELb1ELb0EEENS1_21CollectiveEpilogueFwdINS6_IJS8_S8_S9_EEENS6_IJNS7_ILi1EEESH_SH_EEESB_SD_Li128ELb0ELb1ELb0ELb0EEENS1_30DynamicPersistentTileSchedulerILi128ELi128ELb0ELb1ELb0EEEEEEEEEvNT_6ParamsE --------------------------
	.section	.nv.constant0._ZN7cutlass13device_kernelIN5flash19enable_sm80_to_sm89INS1_16FlashAttnFwdSm80INS1_25CollectiveMainloopFwdSm80ILi4ELi1ELb0EN4cute5tupleIJNS5_1CILi128EEENS7_ILi64EEES8_EEELi128ENS_10bfloat16_tEfNS_4arch4Sm80ELb1ELb0ELb0ELb0ELb1ELb0ELb1ELb0EEENS1_21CollectiveEpilogueFwdINS6_IJS8_S8_S9_EEENS6_IJNS7_ILi1EEESH_SH_EEESB_SD_Li128ELb0ELb1ELb0ELb0EEENS1_30DynamicPersistentTileSchedulerILi128ELi128ELb0ELb1ELb0EEEEEEEEEvNT_6ParamsE,"a",@progbits
	.sectionflags	@""
	.align	4
.nv.constant0._ZN7cutlass13device_kernelIN5flash19enable_sm80_to_sm89INS1_16FlashAttnFwdSm80INS1_25CollectiveMainloopFwdSm80ILi4ELi1ELb0EN4cute5tupleIJNS5_1CILi128EEENS7_ILi64EEES8_EEELi128ENS_10bfloat16_tEfNS_4arch4Sm80ELb1ELb0ELb0ELb0ELb1ELb0ELb1ELb0EEENS1_21CollectiveEpilogueFwdINS6_IJS8_S8_S9_EEENS6_IJNS7_ILi1EEESH_SH_EEESB_SD_Li128ELb0ELb1ELb0ELb0EEENS1_30DynamicPersistentTileSchedulerILi128ELi128ELb0ELb1ELb0EEEEEEEEEvNT_6ParamsE:
	.zero		1960


//--------------------- .nv.constant0._ZN7cutlass13device_kernelIN5flash19enable_sm80_to_sm89INS1_16FlashAttnFwdSm80INS1_25CollectiveMainloopFwdSm80ILi4ELi1ELb0EN4cute5tupleIJNS5_1CILi128EEENS7_ILi64EEES8_EEELi128ENS_10bfloat16_tEfNS_4arch4Sm80ELb1ELb0ELb0ELb1ELb1ELb0ELb1ELb0EEENS1_21CollectiveEpilogueFwdINS6_IJS8_S8_S9_EEENS6_IJNS7_ILi1EEESH_SH_EEESB_SD_Li128ELb1ELb1ELb0ELb0EEENS1_19SingleTileSchedulerILb1ELb0ELb1ELi128EEEEEEEEEvNT_6ParamsE --------------------------
	.section	.nv.constant0._ZN7cutlass13device_kernelIN5flash19enable_sm80_to_sm89INS1_16FlashAttnFwdSm80INS1_25CollectiveMainloopFwdSm80ILi4ELi1ELb0EN4cute5tupleIJNS5_1CILi128EEENS7_ILi64EEES8_EEELi128ENS_10bfloat16_tEfNS_4arch4Sm80ELb1ELb0ELb0ELb1ELb1ELb0ELb1ELb0EEENS1_21CollectiveEpilogueFwdINS6_IJS8_S8_S9_EEENS6_IJNS7_ILi1EEESH_SH_EEESB_SD_Li128ELb1ELb1ELb0ELb0EEENS1_19SingleTileSchedulerILb1ELb0ELb1ELi128EEEEEEEEEvNT_6ParamsE,"a",@progbits
	.sectionflags	@""
	.align	4
.nv.constant0._ZN7cutlass13device_kernelIN5flash19enable_sm80_to_sm89INS1_16FlashAttnFwdSm80INS1_25CollectiveMainloopFwdSm80ILi4ELi1ELb0EN4cute5tupleIJNS5_1CILi128EEENS7_ILi64EEES8_EEELi128ENS_10bfloat16_tEfNS_4arch4Sm80ELb1ELb0ELb0ELb1ELb1ELb0ELb1ELb0EEENS1_21CollectiveEpilogueFwdINS6_IJS8_S8_S9_EEENS6_IJNS7_ILi1EEESH_SH_EEESB_SD_Li128ELb1ELb1ELb0ELb0EEENS1_19SingleTileSchedulerILb1ELb0ELb1ELi128EEEEEEEEEvNT_6ParamsE:
	.zero		1944


//--------------------- .nv.constant0._ZN7cutlass13device_kernelIN5flash19enable_sm80_to_sm89INS1_16FlashAttnFwdSm80INS1_25CollectiveMainloopFwdSm80ILi4ELi1ELb0EN4cute5tupleIJNS5_1CILi128EEENS7_ILi64EEES8_EEELi128ENS_10bfloat16_tEfNS_4arch4Sm80ELb1ELb0ELb0ELb1ELb1ELb1ELb1ELb0EEENS1_21CollectiveEpilogueFwdINS6_IJS8_S8_S9_EEENS6_IJNS7_ILi1EEESH_SH_EEESB_SD_Li128ELb1ELb1ELb0ELb0EEENS1_19SingleTileSchedulerILb1ELb0ELb1ELi128EEEEEEEEEvNT_6ParamsE --------------------------
	.section	.nv.constant0._ZN7cutlass13device_kernelIN5flash19enable_sm80_to_sm89INS1_16FlashAttnFwdSm80INS1_25CollectiveMainloopFwdSm80ILi4ELi1ELb0EN4cute5tupleIJNS5_1CILi128EEENS7_ILi64EEES8_EEELi128ENS_10bfloat16_tEfNS_4arch4Sm80ELb1ELb0ELb0ELb1ELb1ELb1ELb1ELb0EEENS1_21CollectiveEpilogueFwdINS6_IJS8_S8_S9_EEENS6_IJNS7_ILi1EEESH_SH_EEESB_SD_Li128ELb1ELb1ELb0ELb0EEENS1_19SingleTileSchedulerILb1ELb0ELb1ELi128EEEEEEEEEvNT_6ParamsE,"a",@progbits
	.sectionflags	@""
	.align	4
.nv.constant0._ZN7cutlass13device_kernelIN5flash19enable_sm80_to_sm89INS1_16FlashAttnFwdSm80INS1_25CollectiveMainloopFwdSm80ILi4ELi1ELb0EN4cute5tupleIJNS5_1CILi128EEENS7_ILi64EEES8_EEELi128ENS_10bfloat16_tEfNS_4arch4Sm80ELb1ELb0ELb0ELb1ELb1ELb1ELb1ELb0EEENS1_21CollectiveEpilogueFwdINS6_IJS8_S8_S9_EEENS6_IJNS7_ILi1EEESH_SH_EEESB_SD_Li128ELb1ELb1ELb0ELb0EEENS1_19SingleTileSchedulerILb1ELb0ELb1ELi128EEEEEEEEEvNT_6ParamsE:
	.zero		1944


//--------------------- SYMBOLS --------------------------

	.type		.nv.reservedSmem.offset0,@object
	.size		.nv.reservedSmem.offset0,0x4
